	.target	sm_90a

	.elftype	@"ET_EXEC"


//--------------------- .note.nv.tkinfo           --------------------------
	.section	.note.nv.tkinfo,"",@"SHT_NOTE"
	.sectionflags	@"SHF_NOTE_NV_TKINFO"
	.tkinfo
        /*0018*/ 	.word	0x00000002
        /*0030*/ 	.string	""
        /*0030*/ 	.string	"ptxas"
        /*0030*/ 	.string	"Cuda compilation tools, release 13.0, V13.0.88"
        /*0030*/ 	.string	"Build cuda_13.0.r13.0/compiler.36424714_0"
        /*0030*/ 	.string	"-arch sm_90a -m 64 "



//--------------------- .note.nv.cuinfo           --------------------------
	.section	.note.nv.cuinfo,"",@"SHT_NOTE"
	.sectionflags	@"SHF_NOTE_NV_CUINFO"
        /*0018*/ 	.short	0x0002
        /*001a*/ 	.short	0x005a
        /*001c*/ 	.short	0x0082
	.zero		2


//--------------------- .nv.info                  --------------------------
	.section	.nv.info,"",@"SHT_CUDA_INFO"
	.align	4


	//----- nvinfo : EIATTR_REGCOUNT
	.align		4
        /*0000*/ 	.byte	0x04, 0x2f
        /*0002*/ 	.short	(.L_15 - .L_14)
	.align		4
.L_14:
        /*0004*/ 	.word	index@(_ZN7cutlass13device_kernelINS_4gemm6kernel13GemmUniversalIN4cute5tupleIJiiiiEEENS1_10collective13CollectiveMmaINS1_34MainloopSm90TmaGmmaWarpSpecializedILi3ENS5_IJNS4_1CILi2EEENSA_ILi1EEESC_EEENS1_35KernelTmaWarpSpecializedCooperativeEEENS5_IJNSA_ILi256EEENSA_ILi32EEENSA_ILi128EEEEEENS_10bfloat16_tENS5_IJlSC_lEEESK_SL_NS4_8TiledMMAINS4_8MMA_AtomIJNS4_4SM904GMMA27MMA_64x32x16_F32BF16BF16_SSILNSP_5MajorE0ELSR_0ELNSP_7ScaleInE1ELSS_1EEEEEENS4_6LayoutISD_NS5_IJSC_NSA_ILi0EEESW_EEEEENS5_IJNS4_10UnderscoreESZ_SZ_EEEEENS4_13SM90_TMA_LOADENS4_14ComposedLayoutINS4_7SwizzleILi3ELi4ELi3EEENS4_18smem_ptr_flag_bitsILi16EEENSV_INS5_IJNSA_ILi8EEENSA_ILi64EEEEEENS5_IJS19_SC_EEEEEEEvNS4_8identityENS4_23SM90_TMA_LOAD_MULTICASTES1D_vS1E_EENS_8epilogue10collective6detail29Sm90TmaWarpSpecializedAdapterINS1I_15DefaultEpilogueISK_SL_SL_NS1H_6thread17LinearCombinationISK_Li1EffLNS1M_9ScaleType4KindE0ELNS_15FloatRoundStyleE2ESK_EENS1_15EpilogueDefaultEEEEEvvEEEEvNT_6ParamsE)
        /*0008*/ 	.word	0x000000a8


	//----- nvinfo : EIATTR_FRAME_SIZE
	.align		4
.L_15:
        /*000c*/ 	.byte	0x04, 0x11
        /*000e*/ 	.short	(.L_17 - .L_16)
	.align		4
.L_16:
        /*0010*/ 	.word	index@(_ZN7cutlass13device_kernelINS_4gemm6kernel13GemmUniversalIN4cute5tupleIJiiiiEEENS1_10collective13CollectiveMmaINS1_34MainloopSm90TmaGmmaWarpSpecializedILi3ENS5_IJNS4_1CILi2EEENSA_ILi1EEESC_EEENS1_35KernelTmaWarpSpecializedCooperativeEEENS5_IJNSA_ILi256EEENSA_ILi32EEENSA_ILi128EEEEEENS_10bfloat16_tENS5_IJlSC_lEEESK_SL_NS4_8TiledMMAINS4_8MMA_AtomIJNS4_4SM904GMMA27MMA_64x32x16_F32BF16BF16_SSILNSP_5MajorE0ELSR_0ELNSP_7ScaleInE1ELSS_1EEEEEENS4_6LayoutISD_NS5_IJSC_NSA_ILi0EEESW_EEEEENS5_IJNS4_10UnderscoreESZ_SZ_EEEEENS4_13SM90_TMA_LOADENS4_14ComposedLayoutINS4_7SwizzleILi3ELi4ELi3EEENS4_18smem_ptr_flag_bitsILi16EEENSV_INS5_IJNSA_ILi8EEENSA_ILi64EEEEEENS5_IJS19_SC_EEEEEEEvNS4_8identityENS4_23SM90_TMA_LOAD_MULTICASTES1D_vS1E_EENS_8epilogue10collective6detail29Sm90TmaWarpSpecializedAdapterINS1I_15DefaultEpilogueISK_SL_SL_NS1H_6thread17LinearCombinationISK_Li1EffLNS1M_9ScaleType4KindE0ELNS_15FloatRoundStyleE2ESK_EENS1_15EpilogueDefaultEEEEEvvEEEEvNT_6ParamsE)
        /*0014*/ 	.word	0x00000000


	//----- nvinfo : EIATTR_MIN_STACK_SIZE
	.align		4
.L_17:
        /*0018*/ 	.byte	0x04, 0x12
        /*001a*/ 	.short	(.L_19 - .L_18)
	.align		4
.L_18:
        /*001c*/ 	.word	index@(_ZN7cutlass13device_kernelINS_4gemm6kernel13GemmUniversalIN4cute5tupleIJiiiiEEENS1_10collective13CollectiveMmaINS1_34MainloopSm90TmaGmmaWarpSpecializedILi3ENS5_IJNS4_1CILi2EEENSA_ILi1EEESC_EEENS1_35KernelTmaWarpSpecializedCooperativeEEENS5_IJNSA_ILi256EEENSA_ILi32EEENSA_ILi128EEEEEENS_10bfloat16_tENS5_IJlSC_lEEESK_SL_NS4_8TiledMMAINS4_8MMA_AtomIJNS4_4SM904GMMA27MMA_64x32x16_F32BF16BF16_SSILNSP_5MajorE0ELSR_0ELNSP_7ScaleInE1ELSS_1EEEEEENS4_6LayoutISD_NS5_IJSC_NSA_ILi0EEESW_EEEEENS5_IJNS4_10UnderscoreESZ_SZ_EEEEENS4_13SM90_TMA_LOADENS4_14ComposedLayoutINS4_7SwizzleILi3ELi4ELi3EEENS4_18smem_ptr_flag_bitsILi16EEENSV_INS5_IJNSA_ILi8EEENSA_ILi64EEEEEENS5_IJS19_SC_EEEEEEEvNS4_8identityENS4_23SM90_TMA_LOAD_MULTICASTES1D_vS1E_EENS_8epilogue10collective6detail29Sm90TmaWarpSpecializedAdapterINS1I_15DefaultEpilogueISK_SL_SL_NS1H_6thread17LinearCombinationISK_Li1EffLNS1M_9ScaleType4KindE0ELNS_15FloatRoundStyleE2ESK_EENS1_15EpilogueDefaultEEEEEvvEEEEvNT_6ParamsE)
        /*0020*/ 	.word	0x00000000
.L_19:


//--------------------- .nv.compat                --------------------------
	.section	.nv.compat,"",@"SHT_CUDA_COMPAT_INFO"
	.align	4
        /*0000*/ 	.byte	0x02, 0x09, 0x01, 0x00, 0x02, 0x02, 0x04, 0x00, 0x02, 0x05, 0x05, 0x00, 0x03, 0x07, 0x01, 0x01
        /*0010*/ 	.byte	0x02, 0x03, 0x01, 0x00, 0x02, 0x06, 0x01, 0x00, 0x04, 0x0b, 0x08, 0x00, 0x00, 0x00, 0x00, 0x00
        /*0020*/ 	.byte	0x00, 0x00, 0x00, 0x00


//--------------------- .nv.info._ZN7cutlass13device_kernelINS_4gemm6kernel13GemmUniversalIN4cute5tupleIJiiiiEEENS1_10collective13CollectiveMmaINS1_34MainloopSm90TmaGmmaWarpSpecializedILi3ENS5_IJNS4_1CILi2EEENSA_ILi1EEESC_EEENS1_35KernelTmaWarpSpecializedCooperativeEEENS5_IJNSA_ILi256EEENSA_ILi32EEENSA_ILi128EEEEEENS_10bfloat16_tENS5_IJlSC_lEEESK_SL_NS4_8TiledMMAINS4_8MMA_AtomIJNS4_4SM904GMMA27MMA_64x32x16_F32BF16BF16_SSILNSP_5MajorE0ELSR_0ELNSP_7ScaleInE1ELSS_1EEEEEENS4_6LayoutISD_NS5_IJSC_NSA_ILi0EEESW_EEEEENS5_IJNS4_10UnderscoreESZ_SZ_EEEEENS4_13SM90_TMA_LOADENS4_14ComposedLayoutINS4_7SwizzleILi3ELi4ELi3EEENS4_18smem_ptr_flag_bitsILi16EEENSV_INS5_IJNSA_ILi8EEENSA_ILi64EEEEEENS5_IJS19_SC_EEEEEEEvNS4_8identityENS4_23SM90_TMA_LOAD_MULTICASTES1D_vS1E_EENS_8epilogue10collective6detail29Sm90TmaWarpSpecializedAdapterINS1I_15DefaultEpilogueISK_SL_SL_NS1H_6thread17LinearCombinationISK_Li1EffLNS1M_9ScaleType4KindE0ELNS_15FloatRoundStyleE2ESK_EENS1_15EpilogueDefaultEEEEEvvEEEEvNT_6ParamsE --------------------------
	.section	.nv.info._ZN7cutlass13device_kernelINS_4gemm6kernel13GemmUniversalIN4cute5tupleIJiiiiEEENS1_10collective13CollectiveMmaINS1_34MainloopSm90TmaGmmaWarpSpecializedILi3ENS5_IJNS4_1CILi2EEENSA_ILi1EEESC_EEENS1_35KernelTmaWarpSpecializedCooperativeEEENS5_IJNSA_ILi256EEENSA_ILi32EEENSA_ILi128EEEEEENS_10bfloat16_tENS5_IJlSC_lEEESK_SL_NS4_8TiledMMAINS4_8MMA_AtomIJNS4_4SM904GMMA27MMA_64x32x16_F32BF16BF16_SSILNSP_5MajorE0ELSR_0ELNSP_7ScaleInE1ELSS_1EEEEEENS4_6LayoutISD_NS5_IJSC_NSA_ILi0EEESW_EEEEENS5_IJNS4_10UnderscoreESZ_SZ_EEEEENS4_13SM90_TMA_LOADENS4_14ComposedLayoutINS4_7SwizzleILi3ELi4ELi3EEENS4_18smem_ptr_flag_bitsILi16EEENSV_INS5_IJNSA_ILi8EEENSA_ILi64EEEEEENS5_IJS19_SC_EEEEEEEvNS4_8identityENS4_23SM90_TMA_LOAD_MULTICASTES1D_vS1E_EENS_8epilogue10collective6detail29Sm90TmaWarpSpecializedAdapterINS1I_15DefaultEpilogueISK_SL_SL_NS1H_6thread17LinearCombinationISK_Li1EffLNS1M_9ScaleType4KindE0ELNS_15FloatRoundStyleE2ESK_EENS1_15EpilogueDefaultEEEEEvvEEEEvNT_6ParamsE,"",@"SHT_CUDA_INFO"
	.sectionflags	@""
	.align	4


	//----- nvinfo : EIATTR_CUDA_API_VERSION
	.align		4
        /*0000*/ 	.byte	0x04, 0x37
        /*0002*/ 	.short	(.L_21 - .L_20)
.L_20:
        /*0004*/ 	.word	0x00000082


	//----- nvinfo : EIATTR_KPARAM_INFO
	.align		4
.L_21:
        /*0008*/ 	.byte	0x04, 0x17
        /*000a*/ 	.short	(.L_23 - .L_22)
.L_22:
        /*000c*/ 	.word	0x00000000
        /*0010*/ 	.short	0x0000
        /*0012*/ 	.short	0x0070
        /*0014*/ 	.byte	0x00, 0xf0, 0x01, 0x10


	//----- nvinfo : EIATTR_SPARSE_MMA_MASK
	.align		4
.L_23:
        /*0018*/ 	.byte	0x03, 0x50
        /*001a*/ 	.short	0x0000


	//----- nvinfo : EIATTR_MAXREG_COUNT
	.align		4
        /*001c*/ 	.byte	0x03, 0x1b
        /*001e*/ 	.short	0x00a8


	//----- nvinfo : EIATTR_NUM_BARRIERS
	.align		4
        /*0020*/ 	.byte	0x02, 0x4c
        /*0022*/ 	.byte	0x01
	.zero		1


	//----- nvinfo : EIATTR_EXTERNS
	.align		4
        /*0024*/ 	.byte	0x04, 0x0f
        /*0026*/ 	.short	(.L_25 - .L_24)


	//   ....[0]....
	.align		4
.L_24:
        /*0028*/ 	.word	index@(__assertfail)


	//----- nvinfo : EIATTR_MERCURY_ISA_VERSION
	.align		4
.L_25:
        /*002c*/ 	.byte	0x03, 0x5f
        /*002e*/ 	.short	0x0101


	//----- nvinfo : EIATTR_INT_WARP_WIDE_INSTR_OFFSETS
	.align		4
        /*0030*/ 	.byte	0x04, 0x31
        /*0032*/ 	.short	(.L_27 - .L_26)


	//   ....[0]....
.L_26:
        /*0034*/ 	.word	0x00000460


	//   ....[1]....
        /*0038*/ 	.word	0x00000490


	//   ....[2]....
        /*003c*/ 	.word	0x00000650


	//----- nvinfo : EIATTR_COOP_GROUP_MASK_REGIDS
	.align		4
.L_27:
        /*0040*/ 	.byte	0x04, 0x29
        /*0042*/ 	.short	(.L_29 - .L_28)


	//   ....[0]....
.L_28:
        /*0044*/ 	.word	0xffffffff


	//   ....[1]....
        /*0048*/ 	.word	0xffffffff


	//   ....[2]....
        /*004c*/ 	.word	0xffffffff


	//   ....[3]....
        /*0050*/ 	.word	0xffffffff


	//   ....[4]....
        /*0054*/ 	.word	0xffffffff


	//   ....[5]....
        /*0058*/ 	.word	0xffffffff


	//----- nvinfo : EIATTR_COOP_GROUP_INSTR_OFFSETS
	.align		4
.L_29:
        /*005c*/ 	.byte	0x04, 0x28
        /*005e*/ 	.short	(.L_31 - .L_30)


	//   ....[0]....
.L_30:
        /*0060*/ 	.word	0x00000060


	//   ....[1]....
        /*0064*/ 	.word	0x00000070


	//   ....[2]....
        /*0068*/ 	.word	0x00000130


	//   ....[3]....
        /*006c*/ 	.word	0x000002b0


	//   ....[4]....
        /*0070*/ 	.word	0x000007d0


	//   ....[5]....
        /*0074*/ 	.word	0x00001210


	//----- nvinfo : EIATTR_REG_RECONFIG
	.align		4
.L_31:
        /*0078*/ 	.byte	0x01, 0x54
	.zero		2


	//----- nvinfo : EIATTR_SYSCALL_OFFSETS
	.align		4
        /*007c*/ 	.byte	0x04, 0x46
        /*007e*/ 	.short	(.L_33 - .L_32)


	//   ....[0]....
.L_32:
        /*0080*/ 	.word	0x000013d0


	//----- nvinfo : EIATTR_MBARRIER_INSTR_OFFSETS
	.align		4
.L_33:
        /*0084*/ 	.byte	0x04, 0x39
        /*0086*/ 	.short	(.L_35 - .L_34)


	//   ....[0]....
.L_34:
        /*0088*/ 	.word	0x00000230
        /*008c*/ 	.word	0x000000ff
        /*0090*/ 	.word	0x00000000
        /*0094*/ 	.short	0x0100
        /*0096*/ 	.byte	0x08
	.zero		1


	//   ....[1]....
        /*0098*/ 	.word	0x00000240
        /*009c*/ 	.word	0x000000ff
        /*00a0*/ 	.word	0x00000018
        /*00a4*/ 	.short	0x0100
        /*00a6*/ 	.byte	0x08
	.zero		1


	//   ....[2]....
        /*00a8*/ 	.word	0x00000250
        /*00ac*/ 	.word	0x000000ff
        /*00b0*/ 	.word	0x00000008
        /*00b4*/ 	.short	0x0100
        /*00b6*/ 	.byte	0x08
	.zero		1


	//   ....[3]....
        /*00b8*/ 	.word	0x00000260
        /*00bc*/ 	.word	0x000000ff
        /*00c0*/ 	.word	0x00000020
        /*00c4*/ 	.short	0x0100
        /*00c6*/ 	.byte	0x08
	.zero		1


	//   ....[4]....
        /*00c8*/ 	.word	0x00000270
        /*00cc*/ 	.word	0x000000ff
        /*00d0*/ 	.word	0x00000010
        /*00d4*/ 	.short	0x0100
        /*00d6*/ 	.byte	0x08
	.zero		1


	//   ....[5]....
        /*00d8*/ 	.word	0x00000280
        /*00dc*/ 	.word	0x000000ff
        /*00e0*/ 	.word	0x00000028
        /*00e4*/ 	.short	0x0100
        /*00e6*/ 	.byte	0x08
	.zero		1


	//   ....[6]....
        /*00e8*/ 	.word	0x000006d0
        /*00ec*/ 	.word	0x000000ff
        /*00f0*/ 	.word	0x00000040
        /*00f4*/ 	.short	0x0100
        /*00f6*/ 	.byte	0x06
	.zero		1


	//   ....[7]....
        /*00f8*/ 	.word	0x00000760
        /*00fc*/ 	.word	0x000000ff
        /*0100*/ 	.word	0x00000048
        /*0104*/ 	.short	0x0100
        /*0106*/ 	.byte	0x06
	.zero		1


	//   ....[8]....
        /*0108*/ 	.word	0x00001490
        /*010c*/ 	.word	0x00000003
        /*0110*/ 	.word	0x00000000
        /*0114*/ 	.short	0x010a
        /*0116*/ 	.byte	0x3f
	.zero		1


	//   ....[9]....
        /*0118*/ 	.word	0x000014d0
        /*011c*/ 	.word	0x00000003
        /*0120*/ 	.word	0x00000000
        /*0124*/ 	.short	0x010a
        /*0126*/ 	.byte	0x3f
	.zero		1


	//   ....[10]....
        /*0128*/ 	.word	0x00001d70
        /*012c*/ 	.word	0x00000005
        /*0130*/ 	.word	0x00000000
        /*0134*/ 	.short	0x010a
        /*0136*/ 	.byte	0x3f
	.zero		1


	//   ....[11]....
        /*0138*/ 	.word	0x00001db0
        /*013c*/ 	.word	0x00000005
        /*0140*/ 	.word	0x00000000
        /*0144*/ 	.short	0x010a
        /*0146*/ 	.byte	0x3f
	.zero		1


	//   ....[12]....
        /*0148*/ 	.word	0x000024d0
        /*014c*/ 	.word	0x00000005
        /*0150*/ 	.word	0x00000000
        /*0154*/ 	.short	0x0101
        /*0156*/ 	.byte	0x3f
	.zero		1


	//   ....[13]....
        /*0158*/ 	.word	0x000026f0
        /*015c*/ 	.word	0x00000003
        /*0160*/ 	.word	0x00000000
        /*0164*/ 	.short	0x0101
        /*0166*/ 	.byte	0x3f
	.zero		1


	//   ....[14]....
        /*0168*/ 	.word	0x00005fd0
        /*016c*/ 	.word	0x00000017
        /*0170*/ 	.word	0x00000018
        /*0174*/ 	.short	0x010a
        /*0176*/ 	.byte	0x3f
	.zero		1


	//   ....[15]....
        /*0178*/ 	.word	0x00006400
        /*017c*/ 	.word	0x00000003
        /*0180*/ 	.word	0x00000048
        /*0184*/ 	.short	0x0101
        /*0186*/ 	.byte	0x3f
	.zero		1


	//   ....[16]....
        /*0188*/ 	.word	0x00006b60
        /*018c*/ 	.word	0x00000007
        /*0190*/ 	.word	0x00000000
        /*0194*/ 	.short	0x010a
        /*0196*/ 	.byte	0x3f
	.zero		1


	//   ....[17]....
        /*0198*/ 	.word	0x00006be0
        /*019c*/ 	.word	0x00000006
        /*01a0*/ 	.word	0x00000000
        /*01a4*/ 	.short	0x010a
        /*01a6*/ 	.byte	0x3f
	.zero		1


	//   ....[18]....
        /*01a8*/ 	.word	0x00006c70
        /*01ac*/ 	.word	0x00000003
        /*01b0*/ 	.word	0x00000000
        /*01b4*/ 	.short	0x010a
        /*01b6*/ 	.byte	0x3f
	.zero		1


	//   ....[19]....
        /*01b8*/ 	.word	0x00006cd0
        /*01bc*/ 	.word	0x00000003
        /*01c0*/ 	.word	0x00000000
        /*01c4*/ 	.short	0x010a
        /*01c6*/ 	.byte	0x3f
	.zero		1


	//   ....[20]....
        /*01c8*/ 	.word	0x00006d20
        /*01cc*/ 	.word	0x00000005
        /*01d0*/ 	.word	0x00000000
        /*01d4*/ 	.short	0x010a
        /*01d6*/ 	.byte	0x3f
	.zero		1


	//   ....[21]....
        /*01d8*/ 	.word	0x00006df0
        /*01dc*/ 	.word	0x00000017
        /*01e0*/ 	.word	0x00000018
        /*01e4*/ 	.short	0x010a
        /*01e6*/ 	.byte	0x3f
	.zero		1


	//   ....[22]....
        /*01e8*/ 	.word	0x00006ec0
        /*01ec*/ 	.word	0x00000007
        /*01f0*/ 	.word	0x00000000
        /*01f4*/ 	.short	0x010a
        /*01f6*/ 	.byte	0x3f
	.zero		1


	//   ....[23]....
        /*01f8*/ 	.word	0x00006f10
        /*01fc*/ 	.word	0x00000006
        /*0200*/ 	.word	0x00000000
        /*0204*/ 	.short	0x010a
        /*0206*/ 	.byte	0x3f
	.zero		1


	//----- nvinfo : EIATTR_NUM_MBARRIERS
	.align		4
.L_35:
        /*0208*/ 	.byte	0x03, 0x38
        /*020a*/ 	.short	0x0008


	//----- nvinfo : EIATTR_EXIT_INSTR_OFFSETS
	.align		4
        /*020c*/ 	.byte	0x04, 0x1c
        /*020e*/ 	.short	(.L_37 - .L_36)


	//   ....[0]....
.L_36:
        /*0210*/ 	.word	0x00000930


	//   ....[1]....
        /*0214*/ 	.word	0x00001140


	//   ....[2]....
        /*0218*/ 	.word	0x000056e0


	//   ....[3]....
        /*021c*/ 	.word	0x00005c40


	//   ....[4]....
        /*0220*/ 	.word	0x00006cc0


	//----- nvinfo : EIATTR_MAX_THREADS
	.align		4
.L_37:
        /*0224*/ 	.byte	0x04, 0x05
        /*0226*/ 	.short	(.L_39 - .L_38)
.L_38:
        /*0228*/ 	.word	0x00000180
        /*022c*/ 	.word	0x00000001
        /*0230*/ 	.word	0x00000001


	//----- nvinfo : EIATTR_CRS_STACK_SIZE
	.align		4
.L_39:
        /*0234*/ 	.byte	0x04, 0x1e
        /*0236*/ 	.short	(.L_41 - .L_40)
.L_40:
        /*0238*/ 	.word	0x00000000


	//----- nvinfo : EIATTR_CBANK_PARAM_SIZE
	.align		4
.L_41:
        /*023c*/ 	.byte	0x03, 0x19
        /*023e*/ 	.short	0x0470


	//----- nvinfo : EIATTR_PARAM_CBANK
	.align		4
        /*0240*/ 	.byte	0x04, 0x0a
        /*0242*/ 	.short	(.L_43 - .L_42)
	.align		4
.L_42:
        /*0244*/ 	.word	index@(.nv.constant0._ZN7cutlass13device_kernelINS_4gemm6kernel13GemmUniversalIN4cute5tupleIJiiiiEEENS1_10collective13CollectiveMmaINS1_34MainloopSm90TmaGmmaWarpSpecializedILi3ENS5_IJNS4_1CILi2EEENSA_ILi1EEESC_EEENS1_35KernelTmaWarpSpecializedCooperativeEEENS5_IJNSA_ILi256EEENSA_ILi32EEENSA_ILi128EEEEEENS_10bfloat16_tENS5_IJlSC_lEEESK_SL_NS4_8TiledMMAINS4_8MMA_AtomIJNS4_4SM904GMMA27MMA_64x32x16_F32BF16BF16_SSILNSP_5MajorE0ELSR_0ELNSP_7ScaleInE1ELSS_1EEEEEENS4_6LayoutISD_NS5_IJSC_NSA_ILi0EEESW_EEEEENS5_IJNS4_10UnderscoreESZ_SZ_EEEEENS4_13SM90_TMA_LOADENS4_14ComposedLayoutINS4_7SwizzleILi3ELi4ELi3EEENS4_18smem_ptr_flag_bitsILi16EEENSV_INS5_IJNSA_ILi8EEENSA_ILi64EEEEEENS5_IJS19_SC_EEEEEEEvNS4_8identityENS4_23SM90_TMA_LOAD_MULTICASTES1D_vS1E_EENS_8epilogue10collective6detail29Sm90TmaWarpSpecializedAdapterINS1I_15DefaultEpilogueISK_SL_SL_NS1H_6thread17LinearCombinationISK_Li1EffLNS1M_9ScaleType4KindE0ELNS_15FloatRoundStyleE2ESK_EENS1_15EpilogueDefaultEEEEEvvEEEEvNT_6ParamsE)
        /*0248*/ 	.short	0x0210
        /*024a*/ 	.short	0x0470


	//----- nvinfo : EIATTR_SW_WAR
	.align		4
.L_43:
        /*024c*/ 	.byte	0x04, 0x36
        /*024e*/ 	.short	(.L_45 - .L_44)
.L_44:
        /*0250*/ 	.word	0x00000008
.L_45:


//--------------------- .nv.callgraph             --------------------------
	.section	.nv.callgraph,"",@"SHT_CUDA_CALLGRAPH"
	.align	4
	.sectionentsize	8
	.align		4
        /*0000*/ 	.word	0x00000000
	.align		4
        /*0004*/ 	.word	0xffffffff
	.align		4
        /*0008*/ 	.word	index@(_ZN7cutlass13device_kernelINS_4gemm6kernel13GemmUniversalIN4cute5tupleIJiiiiEEENS1_10collective13CollectiveMmaINS1_34MainloopSm90TmaGmmaWarpSpecializedILi3ENS5_IJNS4_1CILi2EEENSA_ILi1EEESC_EEENS1_35KernelTmaWarpSpecializedCooperativeEEENS5_IJNSA_ILi256EEENSA_ILi32EEENSA_ILi128EEEEEENS_10bfloat16_tENS5_IJlSC_lEEESK_SL_NS4_8TiledMMAINS4_8MMA_AtomIJNS4_4SM904GMMA27MMA_64x32x16_F32BF16BF16_SSILNSP_5MajorE0ELSR_0ELNSP_7ScaleInE1ELSS_1EEEEEENS4_6LayoutISD_NS5_IJSC_NSA_ILi0EEESW_EEEEENS5_IJNS4_10UnderscoreESZ_SZ_EEEEENS4_13SM90_TMA_LOADENS4_14ComposedLayoutINS4_7SwizzleILi3ELi4ELi3EEENS4_18smem_ptr_flag_bitsILi16EEENSV_INS5_IJNSA_ILi8EEENSA_ILi64EEEEEENS5_IJS19_SC_EEEEEEEvNS4_8identityENS4_23SM90_TMA_LOAD_MULTICASTES1D_vS1E_EENS_8epilogue10collective6detail29Sm90TmaWarpSpecializedAdapterINS1I_15DefaultEpilogueISK_SL_SL_NS1H_6thread17LinearCombinationISK_Li1EffLNS1M_9ScaleType4KindE0ELNS_15FloatRoundStyleE2ESK_EENS1_15EpilogueDefaultEEEEEvvEEEEvNT_6ParamsE)
	.align		4
        /*000c*/ 	.word	index@(__assertfail)
	.align		4
        /*0010*/ 	.word	0x00000000
	.align		4
        /*0014*/ 	.word	0xfffffffe
	.align		4
        /*0018*/ 	.word	0x00000000
	.align		4
        /*001c*/ 	.word	0xfffffffd
	.align		4
        /*0020*/ 	.word	0x00000000
	.align		4
        /*0024*/ 	.word	0xfffffffc


//--------------------- .nv.constant4             --------------------------
	.section	.nv.constant4,"a",@progbits
	.align	8
	.align		8
.nv.constant4:
        /*0000*/ 	.dword	__assertfail
	.align		8
        /*0008*/ 	.dword	__unnamed_1
	.align		8
        /*0010*/ 	.dword	_ZN40_INTERNAL_f6080add_4_k_cu_07fd34b2_143774cuda3std3__45__cpo5beginE
	.align		8
        /*0018*/ 	.dword	_ZN40_INTERNAL_f6080add_4_k_cu_07fd34b2_143774cuda3std3__45__cpo3endE
	.align		8
        /*0020*/ 	.dword	_ZN40_INTERNAL_f6080add_4_k_cu_07fd34b2_143774cuda3std3__45__cpo6cbeginE
	.align		8
        /*0028*/ 	.dword	_ZN40_INTERNAL_f6080add_4_k_cu_07fd34b2_143774cuda3std3__45__cpo4cendE
	.align		8
        /*0030*/ 	.dword	_ZN40_INTERNAL_f6080add_4_k_cu_07fd34b2_143774cuda3std3__442_GLOBAL__N__f6080add_4_k_cu_07fd34b2_143776ignoreE
	.align		8
        /*0038*/ 	.dword	_ZN40_INTERNAL_f6080add_4_k_cu_07fd34b2_143774cuda3std3__419piecewise_constructE
	.align		8
        /*0040*/ 	.dword	_ZN40_INTERNAL_f6080add_4_k_cu_07fd34b2_143774cuda3std3__48in_placeE
	.align		8
        /*0048*/ 	.dword	_ZN40_INTERNAL_f6080add_4_k_cu_07fd34b2_143774cuda3std6ranges3__45__cpo4swapE
	.align		8
        /*0050*/ 	.dword	_ZN40_INTERNAL_f6080add_4_k_cu_07fd34b2_143774cuda3std6ranges3__45__cpo9iter_moveE
	.align		8
        /*0058*/ 	.dword	_ZN40_INTERNAL_f6080add_4_k_cu_07fd34b2_143774cute7productE
	.align		8
        /*0060*/ 	.dword	_ZN40_INTERNAL_f6080add_4_k_cu_07fd34b2_143774cute1_E
	.align		8
        /*0068*/ 	.dword	$str$22
	.align		8
        /*0070*/ 	.dword	$str$23


//--------------------- .text._ZN7cutlass13device_kernelINS_4gemm6kernel13GemmUniversalIN4cute5tupleIJiiiiEEENS1_10collective13CollectiveMmaINS1_34MainloopSm90TmaGmmaWarpSpecializedILi3ENS5_IJNS4_1CILi2EEENSA_ILi1EEESC_EEENS1_35KernelTmaWarpSpecializedCooperativeEEENS5_IJNSA_ILi256EEENSA_ILi32EEENSA_ILi128EEEEEENS_10bfloat16_tENS5_IJlSC_lEEESK_SL_NS4_8TiledMMAINS4_8MMA_AtomIJNS4_4SM904GMMA27MMA_64x32x16_F32BF16BF16_SSILNSP_5MajorE0ELSR_0ELNSP_7ScaleInE1ELSS_1EEEEEENS4_6LayoutISD_NS5_IJSC_NSA_ILi0EEESW_EEEEENS5_IJNS4_10UnderscoreESZ_SZ_EEEEENS4_13SM90_TMA_LOADENS4_14ComposedLayoutINS4_7SwizzleILi3ELi4ELi3EEENS4_18smem_ptr_flag_bitsILi16EEENSV_INS5_IJNSA_ILi8EEENSA_ILi64EEEEEENS5_IJS19_SC_EEEEEEEvNS4_8identityENS4_23SM90_TMA_LOAD_MULTICASTES1D_vS1E_EENS_8epilogue10collective6detail29Sm90TmaWarpSpecializedAdapterINS1I_15DefaultEpilogueISK_SL_SL_NS1H_6thread17LinearCombinationISK_Li1EffLNS1M_9ScaleType4KindE0ELNS_15FloatRoundStyleE2ESK_EENS1_15EpilogueDefaultEEEEEvvEEEEvNT_6ParamsE --------------------------
	.section	.text._ZN7cutlass13device_kernelINS_4gemm6kernel13GemmUniversalIN4cute5tupleIJiiiiEEENS1_10collective13CollectiveMmaINS1_34MainloopSm90TmaGmmaWarpSpecializedILi3ENS5_IJNS4_1CILi2EEENSA_ILi1EEESC_EEENS1_35KernelTmaWarpSpecializedCooperativeEEENS5_IJNSA_ILi256EEENSA_ILi32EEENSA_ILi128EEEEEENS_10bfloat16_tENS5_IJlSC_lEEESK_SL_NS4_8TiledMMAINS4_8MMA_AtomIJNS4_4SM904GMMA27MMA_64x32x16_F32BF16BF16_SSILNSP_5MajorE0ELSR_0ELNSP_7ScaleInE1ELSS_1EEEEEENS4_6LayoutISD_NS5_IJSC_NSA_ILi0EEESW_EEEEENS5_IJNS4_10UnderscoreESZ_SZ_EEEEENS4_13SM90_TMA_LOADENS4_14ComposedLayoutINS4_7SwizzleILi3ELi4ELi3EEENS4_18smem_ptr_flag_bitsILi16EEENSV_INS5_IJNSA_ILi8EEENSA_ILi64EEEEEENS5_IJS19_SC_EEEEEEEvNS4_8identityENS4_23SM90_TMA_LOAD_MULTICASTES1D_vS1E_EENS_8epilogue10collective6detail29Sm90TmaWarpSpecializedAdapterINS1I_15DefaultEpilogueISK_SL_SL_NS1H_6thread17LinearCombinationISK_Li1EffLNS1M_9ScaleType4KindE0ELNS_15FloatRoundStyleE2ESK_EENS1_15EpilogueDefaultEEEEEvvEEEEvNT_6ParamsE,"ax",@progbits
	.align	128
.text._ZN7cutlass13device_kernelINS_4gemm6kernel13GemmUniversalIN4cute5tupleIJiiiiEEENS1_10collective13CollectiveMmaINS1_34MainloopSm90TmaGmmaWarpSpecializedILi3ENS5_IJNS4_1CILi2EEENSA_ILi1EEESC_EEENS1_35KernelTmaWarpSpecializedCooperativeEEENS5_IJNSA_ILi256EEENSA_ILi32EEENSA_ILi128EEEEEENS_10bfloat16_tENS5_IJlSC_lEEESK_SL_NS4_8TiledMMAINS4_8MMA_AtomIJNS4_4SM904GMMA27MMA_64x32x16_F32BF16BF16_SSILNSP_5MajorE0ELSR_0ELNSP_7ScaleInE1ELSS_1EEEEEENS4_6LayoutISD_NS5_IJSC_NSA_ILi0EEESW_EEEEENS5_IJNS4_10UnderscoreESZ_SZ_EEEEENS4_13SM90_TMA_LOADENS4_14ComposedLayoutINS4_7SwizzleILi3ELi4ELi3EEENS4_18smem_ptr_flag_bitsILi16EEENSV_INS5_IJNSA_ILi8EEENSA_ILi64EEEEEENS5_IJS19_SC_EEEEEEEvNS4_8identityENS4_23SM90_TMA_LOAD_MULTICASTES1D_vS1E_EENS_8epilogue10collective6detail29Sm90TmaWarpSpecializedAdapterINS1I_15DefaultEpilogueISK_SL_SL_NS1H_6thread17LinearCombinationISK_Li1EffLNS1M_9ScaleType4KindE0ELNS_15FloatRoundStyleE2ESK_EENS1_15EpilogueDefaultEEEEEvvEEEEvNT_6ParamsE:
        .type           _ZN7cutlass13device_kernelINS_4gemm6kernel13GemmUniversalIN4cute5tupleIJiiiiEEENS1_10collective13CollectiveMmaINS1_34MainloopSm90TmaGmmaWarpSpecializedILi3ENS5_IJNS4_1CILi2EEENSA_ILi1EEESC_EEENS1_35KernelTmaWarpSpecializedCooperativeEEENS5_IJNSA_ILi256EEENSA_ILi32EEENSA_ILi128EEEEEENS_10bfloat16_tENS5_IJlSC_lEEESK_SL_NS4_8TiledMMAINS4_8MMA_AtomIJNS4_4SM904GMMA27MMA_64x32x16_F32BF16BF16_SSILNSP_5MajorE0ELSR_0ELNSP_7ScaleInE1ELSS_1EEEEEENS4_6LayoutISD_NS5_IJSC_NSA_ILi0EEESW_EEEEENS5_IJNS4_10UnderscoreESZ_SZ_EEEEENS4_13SM90_TMA_LOADENS4_14ComposedLayoutINS4_7SwizzleILi3ELi4ELi3EEENS4_18smem_ptr_flag_bitsILi16EEENSV_INS5_IJNSA_ILi8EEENSA_ILi64EEEEEENS5_IJS19_SC_EEEEEEEvNS4_8identityENS4_23SM90_TMA_LOAD_MULTICASTES1D_vS1E_EENS_8epilogue10collective6detail29Sm90TmaWarpSpecializedAdapterINS1I_15DefaultEpilogueISK_SL_SL_NS1H_6thread17LinearCombinationISK_Li1EffLNS1M_9ScaleType4KindE0ELNS_15FloatRoundStyleE2ESK_EENS1_15EpilogueDefaultEEEEEvvEEEEvNT_6ParamsE,@function
        .size           _ZN7cutlass13device_kernelINS_4gemm6kernel13GemmUniversalIN4cute5tupleIJiiiiEEENS1_10collective13CollectiveMmaINS1_34MainloopSm90TmaGmmaWarpSpecializedILi3ENS5_IJNS4_1CILi2EEENSA_ILi1EEESC_EEENS1_35KernelTmaWarpSpecializedCooperativeEEENS5_IJNSA_ILi256EEENSA_ILi32EEENSA_ILi128EEEEEENS_10bfloat16_tENS5_IJlSC_lEEESK_SL_NS4_8TiledMMAINS4_8MMA_AtomIJNS4_4SM904GMMA27MMA_64x32x16_F32BF16BF16_SSILNSP_5MajorE0ELSR_0ELNSP_7ScaleInE1ELSS_1EEEEEENS4_6LayoutISD_NS5_IJSC_NSA_ILi0EEESW_EEEEENS5_IJNS4_10UnderscoreESZ_SZ_EEEEENS4_13SM90_TMA_LOADENS4_14ComposedLayoutINS4_7SwizzleILi3ELi4ELi3EEENS4_18smem_ptr_flag_bitsILi16EEENSV_INS5_IJNSA_ILi8EEENSA_ILi64EEEEEENS5_IJS19_SC_EEEEEEEvNS4_8identityENS4_23SM90_TMA_LOAD_MULTICASTES1D_vS1E_EENS_8epilogue10collective6detail29Sm90TmaWarpSpecializedAdapterINS1I_15DefaultEpilogueISK_SL_SL_NS1H_6thread17LinearCombinationISK_Li1EffLNS1M_9ScaleType4KindE0ELNS_15FloatRoundStyleE2ESK_EENS1_15EpilogueDefaultEEEEEvvEEEEvNT_6ParamsE,(.L_x_131 - _ZN7cutlass13device_kernelINS_4gemm6kernel13GemmUniversalIN4cute5tupleIJiiiiEEENS1_10collective13CollectiveMmaINS1_34MainloopSm90TmaGmmaWarpSpecializedILi3ENS5_IJNS4_1CILi2EEENSA_ILi1EEESC_EEENS1_35KernelTmaWarpSpecializedCooperativeEEENS5_IJNSA_ILi256EEENSA_ILi32EEENSA_ILi128EEEEEENS_10bfloat16_tENS5_IJlSC_lEEESK_SL_NS4_8TiledMMAINS4_8MMA_AtomIJNS4_4SM904GMMA27MMA_64x32x16_F32BF16BF16_SSILNSP_5MajorE0ELSR_0ELNSP_7ScaleInE1ELSS_1EEEEEENS4_6LayoutISD_NS5_IJSC_NSA_ILi0EEESW_EEEEENS5_IJNS4_10UnderscoreESZ_SZ_EEEEENS4_13SM90_TMA_LOADENS4_14ComposedLayoutINS4_7SwizzleILi3ELi4ELi3EEENS4_18smem_ptr_flag_bitsILi16EEENSV_INS5_IJNSA_ILi8EEENSA_ILi64EEEEEENS5_IJS19_SC_EEEEEEEvNS4_8identityENS4_23SM90_TMA_LOAD_MULTICASTES1D_vS1E_EENS_8epilogue10collective6detail29Sm90TmaWarpSpecializedAdapterINS1I_15DefaultEpilogueISK_SL_SL_NS1H_6thread17LinearCombinationISK_Li1EffLNS1M_9ScaleType4KindE0ELNS_15FloatRoundStyleE2ESK_EENS1_15EpilogueDefaultEEEEEvvEEEEvNT_6ParamsE)
        .other          _ZN7cutlass13device_kernelINS_4gemm6kernel13GemmUniversalIN4cute5tupleIJiiiiEEENS1_10collective13CollectiveMmaINS1_34MainloopSm90TmaGmmaWarpSpecializedILi3ENS5_IJNS4_1CILi2EEENSA_ILi1EEESC_EEENS1_35KernelTmaWarpSpecializedCooperativeEEENS5_IJNSA_ILi256EEENSA_ILi32EEENSA_ILi128EEEEEENS_10bfloat16_tENS5_IJlSC_lEEESK_SL_NS4_8TiledMMAINS4_8MMA_AtomIJNS4_4SM904GMMA27MMA_64x32x16_F32BF16BF16_SSILNSP_5MajorE0ELSR_0ELNSP_7ScaleInE1ELSS_1EEEEEENS4_6LayoutISD_NS5_IJSC_NSA_ILi0EEESW_EEEEENS5_IJNS4_10UnderscoreESZ_SZ_EEEEENS4_13SM90_TMA_LOADENS4_14ComposedLayoutINS4_7SwizzleILi3ELi4ELi3EEENS4_18smem_ptr_flag_bitsILi16EEENSV_INS5_IJNSA_ILi8EEENSA_ILi64EEEEEENS5_IJS19_SC_EEEEEEEvNS4_8identityENS4_23SM90_TMA_LOAD_MULTICASTES1D_vS1E_EENS_8epilogue10collective6detail29Sm90TmaWarpSpecializedAdapterINS1I_15DefaultEpilogueISK_SL_SL_NS1H_6thread17LinearCombinationISK_Li1EffLNS1M_9ScaleType4KindE0ELNS_15FloatRoundStyleE2ESK_EENS1_15EpilogueDefaultEEEEEvvEEEEvNT_6ParamsE,@"STO_CUDA_ENTRY STV_DEFAULT"
_ZN7cutlass13device_kernelINS_4gemm6kernel13GemmUniversalIN4cute5tupleIJiiiiEEENS1_10collective13CollectiveMmaINS1_34MainloopSm90TmaGmmaWarpSpecializedILi3ENS5_IJNS4_1CILi2EEENSA_ILi1EEESC_EEENS1_35KernelTmaWarpSpecializedCooperativeEEENS5_IJNSA_ILi256EEENSA_ILi32EEENSA_ILi128EEEEEENS_10bfloat16_tENS5_IJlSC_lEEESK_SL_NS4_8TiledMMAINS4_8MMA_AtomIJNS4_4SM904GMMA27MMA_64x32x16_F32BF16BF16_SSILNSP_5MajorE0ELSR_0ELNSP_7ScaleInE1ELSS_1EEEEEENS4_6LayoutISD_NS5_IJSC_NSA_ILi0EEESW_EEEEENS5_IJNS4_10UnderscoreESZ_SZ_EEEEENS4_13SM90_TMA_LOADENS4_14ComposedLayoutINS4_7SwizzleILi3ELi4ELi3EEENS4_18smem_ptr_flag_bitsILi16EEENSV_INS5_IJNSA_ILi8EEENSA_ILi64EEEEEENS5_IJS19_SC_EEEEEEEvNS4_8identityENS4_23SM90_TMA_LOAD_MULTICASTES1D_vS1E_EENS_8epilogue10collective6detail29Sm90TmaWarpSpecializedAdapterINS1I_15DefaultEpilogueISK_SL_SL_NS1H_6thread17LinearCombinationISK_Li1EffLNS1M_9ScaleType4KindE0ELNS_15FloatRoundStyleE2ESK_EENS1_15EpilogueDefaultEEEEEvvEEEEvNT_6ParamsE:
[----:B------:R-:W0:Y:S01]  /*0000*/  LDC R1, c[0x0][0x28] ;  /* 0x00000a00ff017b82 */ /* 0x000e220000000800 */
[----:B------:R-:W1:Y:S01]  /*0010*/  S2R R18, SR_TID.X ;  /* 0x0000000000127919 */ /* 0x000e620000002100 */
[----:B------:R-:W-:Y:S01]  /*0020*/  ELECT P0, URZ, PT ;  /* 0x00000000003f782f */ /* 0x000fe20003800000 */
[----:B------:R-:W-:Y:S01]  /*0030*/  BSSY B0, `(.L_x_0) ;  /* 0x000000f000007945 */ /* 0x000fe20003800000 */
[--C-:B-1----:R-:W-:Y:S02]  /*0040*/  SHF.R.U32.HI R0, RZ, 0x5, R18.reuse ;  /* 0x00000005ff007819 */ /* 0x102fe40000011612 */
[----:B------:R-:W-:-:S03]  /*0050*/  SHF.R.U32.HI R3, RZ, 0x7, R18 ;  /* 0x00000007ff037819 */ /* 0x000fc60000011612 */
[----:B------:R-:W1:Y:S04]  /*0060*/  SHFL.IDX PT, R2, R0, RZ, 0x1f ;  /* 0x00001fff00027589 */ /* 0x000e6800000e0000 */
[----:B------:R2:W3:Y:S01]  /*0070*/  SHFL.IDX PT, R5, R3, RZ, 0x1f ;  /* 0x00001fff03057589 */ /* 0x0004e200000e0000 */
[----:B-1----:R-:W-:-:S13]  /*0080*/  ISETP.NE.OR P0, PT, R2, RZ, !P0 ;  /* 0x000000ff0200720c */ /* 0x002fda0004705670 */
[----:B0-23--:R-:W-:Y:S05]  /*0090*/  @P0 BRA `(.L_x_1) ;  /* 0x0000000000200947 */ /* 0x00dfea0003800000 */
[----:B------:R-:W-:Y:S02]  /*00a0*/  ULDC.64 UR4, c[0x0][0x198] ;  /* 0x0000660000047ab9 */ /* 0x000fe40000000a00 */
[----:B------:R-:W-:Y:S02]  /*00b0*/  UIADD3 UR6, UP0, UR4, 0xf0, URZ ;  /* 0x000000f004067890 */ /* 0x000fe4000ff1e03f */
[----:B------:R-:W-:Y:S02]  /*00c0*/  UIADD3 UR4, UP1, UR4, 0x1f0, URZ ;  /* 0x000001f004047890 */ /* 0x000fe4000ff3e03f */
[----:B------:R-:W-:Y:S02]  /*00d0*/  UIADD3.X UR7, URZ, UR5, URZ, UP0, !UPT ;  /* 0x000000053f077290 */ /* 0x000fe400087fe43f */
[----:B------:R-:W-:-:S07]  /*00e0*/  UIADD3.X UR5, URZ, UR5, URZ, UP1, !UPT ;  /* 0x000000053f057290 */ /* 0x000fce0008ffe43f */
[----:B------:R0:W-:Y:S02]  /*00f0*/  UTMACCTL.PF [UR6] ;  /* 0x00000000060079b9 */ /* 0x0001e40008040000 */
[----:B------:R0:W-:Y:S02]  /*0100*/  UTMACCTL.PF [UR4] ;  /* 0x00000000040079b9 */ /* 0x0001e40008040000 */
[----:B0-----:R-:W-:Y:S01]  /*0110*/  NOP ;  /* 0x0000000000007918 */ /* 0x001fe20000000000 */
.L_x_1:
[----:B------:R-:W-:Y:S05]  /*0120*/  BSYNC B0 ;  /* 0x0000000000007941 */ /* 0x000fea0003800000 */
.L_x_0:
[----:B------:R-:W0:Y:S02]  /*0130*/  SHFL.IDX PT, R3, R0, RZ, 0x1f ;  /* 0x00001fff00037589 */ /* 0x000e2400000e0000 */
[----:B0-----:R-:W-:-:S13]  /*0140*/  ISETP.NE.AND P0, PT, R3, RZ, PT ;  /* 0x000000ff0300720c */ /* 0x001fda0003f05270 */
[----:B------:R-:W-:Y:S05]  /*0150*/  @P0 BRA `(.L_x_2) ;  /* 0x0000000000500947 */ /* 0x000fea0003800000 */
[----:B------:R-:W0:Y:S01]  /*0160*/  S2UR UR8, SR_CgaCtaId ;  /* 0x00000000000879c3 */ /* 0x000e220000008800 */
[----:B------:R-:W-:Y:S01]  /*0170*/  UMOV UR4, 0x400 ;  /* 0x0000040000047882 */ /* 0x000fe20000000000 */
[----:B------:R-:W-:Y:S01]  /*0180*/  UMOV UR5, 0x1 ;  /* 0x0000000100057882 */ /* 0x000fe20000000000 */
[----:B------:R-:W-:Y:S01]  /*0190*/  UMOV UR6, 0x4 ;  /* 0x0000000400067882 */ /* 0x000fe20000000000 */
[----:B------:R-:W-:Y:S01]  /*01a0*/  ELECT P0, URZ, PT ;  /* 0x00000000003f782f */ /* 0x000fe20003800000 */
[----:B------:R-:W-:-:S04]  /*01b0*/  UIADD3 UR6, -UR6, 0x100000, URZ ;  /* 0x0010000006067890 */ /* 0x000fc8000fffe13f */
[----:B------:R-:W-:Y:S02]  /*01c0*/  USHF.L.U32 UR7, UR6, 0xb, URZ ;  /* 0x0000000b06077899 */ /* 0x000fe4000800063f */
[----:B------:R-:W-:Y:S02]  /*01d0*/  USHF.L.U32 UR6, UR6, 0x1, URZ ;  /* 0x0000000106067899 */ /* 0x000fe4000800063f */
[----:B0-----:R-:W-:Y:S02]  /*01e0*/  ULEA UR8, UR8, UR4, 0x18 ;  /* 0x0000000408087291 */ /* 0x001fe4000f8ec03f */
[----:B------:R-:W-:-:S04]  /*01f0*/  UIADD3 UR4, -UR5, 0x100000, URZ ;  /* 0x0010000005047890 */ /* 0x000fc8000fffe13f */
[----:B------:R-:W-:Y:S02]  /*0200*/  USHF.L.U32 UR5, UR4, 0xb, URZ ;  /* 0x0000000b04057899 */ /* 0x000fe4000800063f */
[----:B------:R-:W-:Y:S01]  /*0210*/  USHF.L.U32 UR4, UR4, 0x1, URZ ;  /* 0x0000000104047899 */ /* 0x000fe2000800063f */
[----:B------:R-:W0:Y:S11]  /*0220*/  FENCE.VIEW.ASYNC.S ;  /* 0x00000000000073c6 */ /* 0x000e360000000000 */
[----:B0-----:R0:W1:Y:S01]  /*0230*/  SYNCS.EXCH.64 URZ, [UR8], UR4 ;  /* 0x00000004083f75b2 */ /* 0x0010620008000100 */
[----:B------:R0:W2:Y:S01]  /*0240*/  SYNCS.EXCH.64 URZ, [UR8+0x18], UR6 ;  /* 0x00001806083f75b2 */ /* 0x0000a20008000100 */
[----:B------:R0:W3:Y:S01]  /*0250*/  SYNCS.EXCH.64 URZ, [UR8+0x8], UR4 ;  /* 0x00000804083f75b2 */ /* 0x0000e20008000100 */
[----:B------:R0:W4:Y:S01]  /*0260*/  SYNCS.EXCH.64 URZ, [UR8+0x20], UR6 ;  /* 0x00002006083f75b2 */ /* 0x0001220008000100 */
[----:B------:R0:W0:Y:S01]  /*0270*/  SYNCS.EXCH.64 URZ, [UR8+0x10], UR4 ;  /* 0x00001004083f75b2 */ /* 0x0000220008000100 */
[----:B------:R0:W0:Y:S01]  /*0280*/  SYNCS.EXCH.64 URZ, [UR8+0x28], UR6 ;  /* 0x00002806083f75b2 */ /* 0x0000220008000100 */
[----:B------:R-:W-:Y:S01]  /*0290*/  NOP ;  /* 0x0000000000007918 */ /* 0x000fe20000000000 */
.L_x_2:
[----:B------:R-:W-:Y:S01]  /*02a0*/  SHF.R.S32.HI R7, RZ, 0x1f, R18 ;  /* 0x0000001fff077819 */ /* 0x000fe20000011412 */
[----:B------:R-:W5:Y:S01]  /*02b0*/  SHFL.IDX PT, R0, R0, RZ, 0x1f ;  /* 0x00001fff00007589 */ /* 0x000f6200000e0000 */
[----:B0-----:R-:W0:Y:S01]  /*02c0*/  S2UR UR8, SR_CTAID.X ;  /* 0x00000000000879c3 */ /* 0x001e220000002500 */
[----:B------:R-:W-:Y:S02]  /*02d0*/  ELECT P0, URZ, PT ;  /* 0x00000000003f782f */ /* 0x000fe40003800000 */
[----:B------:R-:W-:Y:S01]  /*02e0*/  LEA.HI R7, R7, R18, RZ, 0x7 ;  /* 0x0000001207077211 */ /* 0x000fe200078f38ff */
[----:B------:R-:W1:Y:S01]  /*02f0*/  S2R R4, SR_CTAID.Y ;  /* 0x0000000000047919 */ /* 0x000e620000002600 */
[----:B------:R-:W-:Y:S01]  /*0300*/  SHF.R.S32.HI R8, RZ, 0x1f, R3 ;  /* 0x0000001fff087819 */ /* 0x000fe20000011403 */
[----:B------:R-:W-:Y:S01]  /*0310*/  ULDC UR4, c[0x0][0x150] ;  /* 0x0000540000047ab9 */ /* 0x000fe20000000800 */
[----:B------:R-:W-:Y:S01]  /*0320*/  LOP3.LUT R7, R7, 0xffffff80, RZ, 0xc0, !PT ;  /* 0xffffff8007077812 */ /* 0x000fe200078ec0ff */
[----:B------:R-:W-:Y:S01]  /*0330*/  NOP ;  /* 0x0000000000007918 */ /* 0x000fe20000000000 */
[----:B------:R-:W-:Y:S01]  /*0340*/  LEA.HI R8, R8, R3, RZ, 0x2 ;  /* 0x0000000308087211 */ /* 0x000fe200078f10ff */
[----:B------:R-:W2:Y:S01]  /*0350*/  LDC R10, c[0x0][0x144] ;  /* 0x00005100ff0a7b82 */ /* 0x000ea20000000800 */
[----:B------:R-:W-:Y:S01]  /*0360*/  NOP ;  /* 0x0000000000007918 */ /* 0x000fe20000000000 */
[----:B------:R-:W-:Y:S01]  /*0370*/  IMAD.IADD R6, R18, 0x1, -R7 ;  /* 0x0000000112067824 */ /* 0x000fe200078e0a07 */
[----:B------:R-:W-:Y:S01]  /*0380*/  LOP3.LUT R8, R8, 0x3ffffffc, RZ, 0xc0, !PT ;  /* 0x3ffffffc08087812 */ /* 0x000fe200078ec0ff */
[----:B------:R-:W-:Y:S01]  /*0390*/  IMAD.MOV.U32 R23, RZ, RZ, 0x1 ;  /* 0x00000001ff177424 */ /* 0x000fe200078e00ff */
[----:B------:R-:W-:-:S02]  /*03a0*/  ISETP.NE.AND P3, PT, R5, RZ, PT ;  /* 0x000000ff0500720c */ /* 0x000fc40003f65270 */
[----:B------:R-:W-:Y:S01]  /*03b0*/  SHF.R.S32.HI R7, RZ, 0x1f, R6 ;  /* 0x0000001fff077819 */ /* 0x000fe20000011406 */
[----:B------:R-:W-:Y:S01]  /*03c0*/  IMAD.IADD R8, R3, 0x1, -R8 ;  /* 0x0000000103087824 */ /* 0x000fe200078e0a08 */
[----:B------:R-:W3:Y:S02]  /*03d0*/  LDC R13, c[0x0][0x140] ;  /* 0x00005000ff0d7b82 */ /* 0x000ee40000000800 */
[----:B------:R-:W-:Y:S02]  /*03e0*/  LEA.HI R7, R7, R6, RZ, 0x3 ;  /* 0x0000000607077211 */ /* 0x000fe400078f18ff */
[----:B-----5:R-:W-:Y:S02]  /*03f0*/  ISETP.NE.OR P0, PT, R0, RZ, !P0 ;  /* 0x000000ff0000720c */ /* 0x020fe40004705670 */
[--C-:B------:R-:W-:Y:S02]  /*0400*/  SHF.R.S32.HI R0, RZ, 0x3, R7.reuse ;  /* 0x00000003ff007819 */ /* 0x100fe40000011407 */
[----:B------:R-:W-:-:S02]  /*0410*/  SHF.R.S32.HI R7, RZ, 0x1f, R7 ;  /* 0x0000001fff077819 */ /* 0x000fc40000011407 */
[----:B0-----:R-:W-:Y:S02]  /*0420*/  I2FP.F32.U32 R9, UR8 ;  /* 0x0000000800097c45 */ /* 0x001fe40008201000 */
[----:B------:R-:W-:-:S03]  /*0430*/  LEA.HI R7, R7, R0, RZ, 0x2 ;  /* 0x0000000007077211 */ /* 0x000fc600078f10ff */
[----:B------:R-:W-:Y:S01]  /*0440*/  FMUL R9, R9, UR4 ;  /* 0x0000000409097c20 */ /* 0x000fe20008400000 */
[----:B------:R-:W-:Y:S01]  /*0450*/  LOP3.LUT R7, R7, 0xfffffffc, RZ, 0xc0, !PT ;  /* 0xfffffffc07077812 */ /* 0x000fe200078ec0ff */
[----:B------:R-:W-:Y:S01]  /*0460*/  VOTEU.ALL UP0, P0 ;  /* 0x00000000003f7886 */ /* 0x000fe20000000000 */
[----:B-1----:R-:W-:Y:S01]  /*0470*/  I2FP.F32.U32 R3, R4 ;  /* 0x0000000400037245 */ /* 0x002fe20000201000 */
[----:B------:R-:W-:Y:S01]  /*0480*/  ULDC UR4, c[0x0][0x154] ;  /* 0x0000550000047ab9 */ /* 0x000fe20000000800 */
[----:B------:R-:W-:Y:S01]  /*0490*/  VOTEU.ALL UP1, P0 ;  /* 0x00000000003f7886 */ /* 0x000fe20000020000 */
[----:B------:R-:W0:Y:S01]  /*04a0*/  F2I.U32.TRUNC.NTZ R9, R9 ;  /* 0x0000000900097305 */ /* 0x000e22000020f000 */
[----:B------:R-:W-:Y:S01]  /*04b0*/  IMAD.IADD R7, R0, 0x1, -R7 ;  /* 0x0000000100077824 */ /* 0x000fe200078e0a07 */
[----:B------:R-:W1:Y:S01]  /*04c0*/  @!UP0 S2UR UR7, SR_CgaCtaId ;  /* 0x00000000000789c3 */ /* 0x000e620000008800 */
[----:B------:R-:W-:Y:S01]  /*04d0*/  FMUL R12, R3, UR4 ;  /* 0x00000004030c7c20 */ /* 0x000fe20008400000 */
[----:B------:R-:W-:Y:S01]  /*04e0*/  UMOV UR4, 0x20 ;  /* 0x0000002000047882 */ /* 0x000fe20000000000 */
[----:B------:R-:W-:Y:S01]  /*04f0*/  IMAD R8, R8, 0x4, R7 ;  /* 0x0000000408087824 */ /* 0x000fe200078e0207 */
[----:B------:R-:W-:Y:S01]  /*0500*/  @!UP0 UMOV UR6, 0x400 ;  /* 0x0000040000068882 */ /* 0x000fe20000000000 */
[----:B------:R-:W-:-:S04]  /*0510*/  @!UP0 UIADD3 UR4, -UR4, 0x100000, URZ ;  /* 0x0010000004048890 */ /* 0x000fc8000fffe13f */
[----:B------:R-:W-:Y:S02]  /*0520*/  @!UP0 USHF.L.U32 UR5, UR4, 0xb, URZ ;  /* 0x0000000b04058899 */ /* 0x000fe4000800063f */
[----:B------:R-:W-:Y:S01]  /*0530*/  @!UP0 USHF.L.U32 UR4, UR4, 0x1, URZ ;  /* 0x0000000104048899 */ /* 0x000fe2000800063f */
[----:B---3--:R-:W-:Y:S01]  /*0540*/  ISETP.EQ.U32.AND P2, PT, R13, 0x1, PT ;  /* 0x000000010d00780c */ /* 0x008fe20003f42070 */
[----:B------:R-:W3:Y:S01]  /*0550*/  F2I.U32.TRUNC.NTZ R12, R12 ;  /* 0x0000000c000c7305 */ /* 0x000ee2000020f000 */
[----:B------:R-:W-:Y:S01]  /*0560*/  LEA.HI R0, R8, R8, RZ, 0x1 ;  /* 0x0000000808007211 */ /* 0x000fe200078f08ff */
[----:B------:R-:W5:Y:S03]  /*0570*/  LDC R7, c[0x0][0x148] ;  /* 0x00005200ff077b82 */ /* 0x000f660000000800 */
[----:B------:R-:W-:Y:S01]  /*0580*/  LOP3.LUT R11, R0, 0xfffffffe, RZ, 0xc0, !PT ;  /* 0xfffffffe000b7812 */ /* 0x000fe200078ec0ff */
[----:B0-----:R-:W-:Y:S01]  /*0590*/  IMAD.MOV R15, RZ, RZ, -R9 ;  /* 0x000000ffff0f7224 */ /* 0x001fe200078e0a09 */
[----:B------:R-:W-:-:S03]  /*05a0*/  SHF.R.S32.HI R9, RZ, 0x1f, R2 ;  /* 0x0000001fff097819 */ /* 0x000fc60000011402 */
[----:B--2---:R-:W-:Y:S01]  /*05b0*/  IMAD R3, R10, R15, UR8 ;  /* 0x000000080a037e24 */ /* 0x004fe2000f8e020f */
[----:B------:R-:W-:Y:S01]  /*05c0*/  LEA.HI R9, R9, R2, RZ, 0x2 ;  /* 0x0000000209097211 */ /* 0x000fe200078f10ff */
[C---:B------:R-:W-:Y:S02]  /*05d0*/  IMAD.IADD R0, R8.reuse, 0x1, -R11 ;  /* 0x0000000108007824 */ /* 0x040fe400078e0a0b */
[----:B------:R-:W-:Y:S01]  /*05e0*/  IMAD.SHL.U32 R11, R8, 0x4, RZ ;  /* 0x00000004080b7824 */ /* 0x000fe200078e00ff */
[----:B------:R-:W-:Y:S01]  /*05f0*/  LOP3.LUT R9, R9, 0xfffffffc, RZ, 0xc0, !PT ;  /* 0xfffffffc09097812 */ /* 0x000fe200078ec0ff */
[----:B---3--:R-:W-:Y:S01]  /*0600*/  IMAD.MOV R24, RZ, RZ, -R12 ;  /* 0x000000ffff187224 */ /* 0x008fe200078e0a0c */
[----:B------:R-:W-:Y:S01]  /*0610*/  ISETP.NE.AND P4, PT, R0, R3, PT ;  /* 0x000000030000720c */ /* 0x000fe20003f85270 */
[----:B-1----:R-:W-:Y:S01]  /*0620*/  @!UP0 ULEA UR6, UR7, UR6, 0x18 ;  /* 0x0000000607068291 */ /* 0x002fe2000f8ec03f */
[----:B------:R-:W-:Y:S01]  /*0630*/  LOP3.LUT R22, R8, 0xc, R11, 0x78, !PT ;  /* 0x0000000c08167812 */ /* 0x000fe200078e780b */
[----:B------:R-:W-:Y:S01]  /*0640*/  IMAD.IADD R0, R2, 0x1, -R9 ;  /* 0x0000000102007824 */ /* 0x000fe200078e0a09 */
[----:B------:R-:W-:Y:S01]  /*0650*/  VOTEU.ALL UP0, P0 ;  /* 0x00000000003f7886 */ /* 0x000fe20000000000 */
[----:B------:R-:W-:Y:S01]  /*0660*/  LOP3.LUT P0, RZ, R6, 0x7, RZ, 0xc0, !PT ;  /* 0x0000000706ff7812 */ /* 0x000fe2000780c0ff */
[----:B------:R-:W-:-:S02]  /*0670*/  VIADD R6, R5, 0xffffffff ;  /* 0xffffffff05067836 */ /* 0x000fc40000000000 */
[----:B------:R-:W-:Y:S01]  /*0680*/  ISETP.NE.AND P1, PT, R0, 0x3, PT ;  /* 0x000000030000780c */ /* 0x000fe20003f25270 */
[----:B-----5:R-:W-:Y:S01]  /*0690*/  IMAD R9, R7, R24, R4 ;  /* 0x0000001807097224 */ /* 0x020fe200078e0204 */
[----:B------:R-:W-:Y:S02]  /*06a0*/  ISETP.LT.U32.AND P0, PT, R22, 0x2, !P0 ;  /* 0x000000021600780c */ /* 0x000fe40004701070 */
[----:B------:R-:W-:Y:S01]  /*06b0*/  ISETP.EQ.OR P1, PT, R0, RZ, !P1 ;  /* 0x000000ff0000720c */ /* 0x000fe20004f22670 */
[----:B------:R-:W0:Y:S02]  /*06c0*/  FENCE.VIEW.ASYNC.S ;  /* 0x00000000000073c6 */ /* 0x000e240000000000 */
[----:B0-----:R0:W1:Y:S01]  /*06d0*/  @!UP0 SYNCS.EXCH.64 URZ, [UR6+0x40], UR4 ;  /* 0x00004004063f85b2 */ /* 0x0010620008000100 */
[----:B------:R-:W-:Y:S02]  /*06e0*/  @P4 LEA.HI R2, R22, R22, RZ, 0x1 ;  /* 0x0000001616024211 */ /* 0x000fe400078f08ff */
[----:B------:R-:W-:-:S02]  /*06f0*/  ISETP.EQ.AND P1, PT, R5, RZ, P1 ;  /* 0x000000ff0500720c */ /* 0x000fc40000f22270 */
[----:B------:R-:W-:Y:S02]  /*0700*/  @P4 SHF.R.S32.HI R2, RZ, 0x1, R2 ;  /* 0x00000001ff024819 */ /* 0x000fe40000011402 */
[----:B------:R-:W-:Y:S02]  /*0710*/  ISETP.GE.U32.AND P6, PT, R6, 0x2, PT ;  /* 0x000000020600780c */ /* 0x000fe40003fc6070 */
[----:B------:R-:W-:Y:S02]  /*0720*/  @P4 ISETP.NE.AND P5, PT, R2, R9, PT ;  /* 0x000000090200420c */ /* 0x000fe40003fa5270 */
[----:B------:R-:W-:Y:S02]  /*0730*/  SEL R2, RZ, 0x1, !P0 ;  /* 0x00000001ff027807 */ /* 0x000fe40004000000 */
[----:B------:R-:W-:Y:S02]  /*0740*/  @P4 SEL R23, RZ, 0x1, P5 ;  /* 0x00000001ff174807 */ /* 0x000fe40002800000 */
[----:B------:R-:W-:Y:S01]  /*0750*/  SEL R19, RZ, 0x1, !P1 ;  /* 0x00000001ff137807 */ /* 0x000fe20004800000 */
[----:B------:R0:W2:Y:S01]  /*0760*/  @!UP1 SYNCS.EXCH.64 URZ, [UR6+0x48], UR4 ;  /* 0x00004804063f95b2 */ /* 0x0000a20008000100 */
[----:B------:R-:W-:Y:S01]  /*0770*/  LOP3.LUT R23, R23, R2, RZ, 0xc0, !PT ;  /* 0x0000000217177212 */ /* 0x000fe200078ec0ff */
[----:B------:R-:W-:Y:S01]  /*0780*/  NOP ;  /* 0x0000000000007918 */ /* 0x000fe20000000000 */
[----:B------:R-:W-:Y:S01]  /*0790*/  SEL R19, R19, 0x2, P6 ;  /* 0x0000000213137807 */ /* 0x000fe20003000000 */
[----:B------:R-:W-:Y:S06]  /*07a0*/  @!P2 BRA `(.L_x_3) ;  /* 0x000000000008a947 */ /* 0x000fec0003800000 */
[----:B-12-4-:R-:W-:Y:S01]  /*07b0*/  UCGABAR_ARV ;  /* 0x00000000000079c7 */ /* 0x016fe20008000000 */
[----:B------:R-:W-:Y:S05]  /*07c0*/  BRA `(.L_x_4) ;  /* 0x0000000000047947 */ /* 0x000fea0003800000 */
.L_x_3:
[----:B-12-4-:R-:W-:Y:S01]  /*07d0*/  NOP ;  /* 0x0000000000007918 */ /* 0x016fe20000000000 */
.L_x_4:
[----:B------:R-:W1:Y:S01]  /*07e0*/  LDC R2, c[0x0][0x65c] ;  /* 0x00019700ff027b82 */ /* 0x000e620000000800 */
[----:B------:R-:W-:Y:S02]  /*07f0*/  IMAD.U32 R8, RZ, RZ, UR8 ;  /* 0x00000008ff087e24 */ /* 0x000fe4000f8e00ff */
[----:B------:R-:W-:Y:S01]  /*0800*/  IMAD.MOV.U32 R9, RZ, RZ, RZ ;  /* 0x000000ffff097224 */ /* 0x000fe200078e00ff */
[----:B-1----:R-:W-:-:S04]  /*0810*/  ISETP.NE.AND P1, PT, R2, 0x1, PT ;  /* 0x000000010200780c */ /* 0x002fc80003f25270 */
[----:B------:R-:W-:-:S09]  /*0820*/  P2R R5, PR, RZ, 0x2 ;  /* 0x00000002ff057803 */ /* 0x000fd20000000000 */
[----:B------:R-:W1:Y:S01]  /*0830*/  @P1 LDC R17, c[0x0][0x10] ;  /* 0x00000400ff111b82 */ /* 0x000e620000000800 */
[----:B------:R-:W-:Y:S02]  /*0840*/  @P1 IMAD.MOV.U32 R5, RZ, RZ, RZ ;  /* 0x000000ffff051224 */ /* 0x000fe400078e00ff */
[----:B------:R-:W-:-:S05]  /*0850*/  @P1 IMAD.MOV.U32 R13, RZ, RZ, RZ ;  /* 0x000000ffff0d1224 */ /* 0x000fca00078e00ff */
[----:B------:R-:W2:Y:S01]  /*0860*/  @!P1 LDC R11, c[0x0][0xc] ;  /* 0x00000300ff0b9b82 */ /* 0x000ea20000000800 */
[----:B-1----:R-:W-:-:S04]  /*0870*/  @P1 IMAD.WIDE.U32 R16, R17, UR8, R4 ;  /* 0x0000000811101c25 */ /* 0x002fc8000f8e0004 */
[----:B------:R-:W-:Y:S02]  /*0880*/  @P1 IMAD.IADD R17, R17, 0x1, R13 ;  /* 0x0000000111111824 */ /* 0x000fe400078e020d */
[----:B--2---:R-:W-:-:S04]  /*0890*/  @!P1 IMAD.WIDE.U32 R8, R4, R11, R8 ;  /* 0x0000000b04089225 */ /* 0x004fc800078e0008 */
[----:B------:R-:W-:Y:S02]  /*08a0*/  @!P1 IMAD.MOV.U32 R16, RZ, RZ, R8 ;  /* 0x000000ffff109224 */ /* 0x000fe400078e0008 */
[----:B------:R-:W-:Y:S01]  /*08b0*/  @!P1 IMAD.MOV.U32 R17, RZ, RZ, R9 ;  /* 0x000000ffff119224 */ /* 0x000fe200078e0009 */
[----:B------:R-:W-:Y:S06]  /*08c0*/  @!P2 BRA `(.L_x_5) ;  /* 0x00000000000ca947 */ /* 0x000fec0003800000 */
[----:B------:R-:W-:Y:S01]  /*08d0*/  UCGABAR_WAIT ;  /* 0x0000000000007dc7 */ /* 0x000fe20008000000 */
[----:B------:R-:W-:Y:S01]  /*08e0*/  CCTL.IVALL ;  /* 0x00000000ff00798f */ /* 0x000fe20002000000 */
[----:B------:R-:W-:Y:S05]  /*08f0*/  BRA `(.L_x_6) ;  /* 0x0000000000047947 */ /* 0x000fea0003800000 */
.L_x_5:
[----:B------:R-:W-:Y:S06]  /*0900*/  BAR.SYNC.DEFER_BLOCKING 0x0 ;  /* 0x0000000000007b1d */ /* 0x000fec0000010000 */
.L_x_6:
[----:B------:R-:W-:Y:S05]  /*0910*/  @!P3 BRA `(.L_x_7) ;  /* 0x0000004c0074b947 */ /* 0x000fea0003800000 */
[----:B------:R-:W-:-:S13]  /*0920*/  ISETP.GT.U32.AND P0, PT, R6, 0x1, PT ;  /* 0x000000010600780c */ /* 0x000fda0003f04070 */
[----:B0-----:R-:W-:Y:S05]  /*0930*/  @P0 EXIT ;  /* 0x000000000000094d */ /* 0x001fea0003800000 */
[----:B------:R-:W-:Y:S01]  /*0940*/  ULDC.64 UR4, c[0x0][0x650] ;  /* 0x0001940000047ab9 */ /* 0x000fe20000000a00 */
[----:B------:R-:W-:Y:S01]  /*0950*/  PRMT R0, RZ, 0x7610, R0 ;  /* 0x00007610ff007816 */ /* 0x000fe20000000000 */
[----:B------:R-:W-:Y:S01]  /*0960*/  IMAD.MOV.U32 R62, RZ, RZ, -0x1 ;  /* 0xffffffffff3e7424 */ /* 0x000fe200078e00ff */
[----:B------:R-:W-:Y:S01]  /*0970*/  ISETP.GE.U32.AND P0, PT, R16, UR4, PT ;  /* 0x0000000410007c0c */ /* 0x000fe2000bf06070 */
[----:B------:R-:W-:Y:S02]  /*0980*/  IMAD.MOV.U32 R60, RZ, RZ, -0x1 ;  /* 0xffffffffff3c7424 */ /* 0x000fe400078e00ff */
[----:B------:R-:W-:Y:S01]  /*0990*/  IMAD.MOV.U32 R57, RZ, RZ, -0x1 ;  /* 0xffffffffff397424 */ /* 0x000fe200078e00ff */
[----:B------:R-:W-:-:S13]  /*09a0*/  ISETP.GE.U32.AND.EX P0, PT, R17, UR5, PT, P0 ;  /* 0x0000000511007c0c */ /* 0x000fda000bf06100 */
[----:B------:R-:W-:Y:S05]  /*09b0*/  @P0 BRA `(.L_x_8) ;  /* 0x0000000400280947 */ /* 0x000fea0003800000 */
[----:B------:R-:W0:Y:S01]  /*09c0*/  LDC.64 R20, c[0x0][0x628] ;  /* 0x00018a00ff147b82 */ /* 0x000e220000000a00 */
[----:B------:R-:W-:Y:S02]  /*09d0*/  IMAD.MOV.U32 R8, RZ, RZ, R16 ;  /* 0x000000ffff087224 */ /* 0x000fe400078e0010 */
[----:B------:R-:W-:-:S05]  /*09e0*/  IMAD.MOV.U32 R9, RZ, RZ, R17 ;  /* 0x000000ffff097224 */ /* 0x000fca00078e0011 */
[----:B------:R-:W1:Y:S08]  /*09f0*/  LDC R0, c[0x0][0x630] ;  /* 0x00018c00ff007b82 */ /* 0x000e700000000800 */
[----:B------:R-:W2:Y:S01]  /*0a00*/  LDC.64 R26, c[0x0][0x620] ;  /* 0x00018800ff1a7b82 */ /* 0x000ea20000000a00 */
[----:B0-----:R-:W-:-:S04]  /*0a10*/  ISETP.NE.U32.AND P0, PT, R20, RZ, PT ;  /* 0x000000ff1400720c */ /* 0x001fc80003f05070 */
[----:B------:R-:W-:-:S13]  /*0a20*/  ISETP.NE.AND.EX P0, PT, R21, RZ, PT, P0 ;  /* 0x000000ff1500720c */ /* 0x000fda0003f05300 */
[----:B-12---:R-:W-:Y:S05]  /*0a30*/  @!P0 BRA `(.L_x_9) ;  /* 0x0000000000288947 */ /* 0x006fea0003800000 */
[----:B------:R-:W0:Y:S02]  /*0a40*/  LDC R13, c[0x0][0x634] ;  /* 0x00018d00ff0d7b82 */ /* 0x000e240000000800 */
[----:B0-----:R-:W-:-:S05]  /*0a50*/  IADD3 R13, P0, R16, R13, RZ ;  /* 0x0000000d100d7210 */ /* 0x001fca0007f1e0ff */
[----:B------:R-:W-:-:S04]  /*0a60*/  IMAD.X R15, RZ, RZ, R17, P0 ;  /* 0x000000ffff0f7224 */ /* 0x000fc800000e0611 */
[----:B------:R-:W-:-:S04]  /*0a70*/  IMAD.WIDE.U32 R8, R15, R20, RZ ;  /* 0x000000140f087225 */ /* 0x000fc800078e00ff */
[----:B------:R-:W-:-:S04]  /*0a80*/  IMAD.WIDE.U32 R10, P0, R13, R21, R8 ;  /* 0x000000150d0a7225 */ /* 0x000fc80007800008 */
[----:B------:R-:W-:-:S04]  /*0a90*/  IMAD.WIDE.U32 R8, R13, R20, RZ ;  /* 0x000000140d087225 */ /* 0x000fc800078e00ff */
[----:B------:R-:W-:Y:S01]  /*0aa0*/  IMAD.X R13, RZ, RZ, RZ, P0 ;  /* 0x000000ffff0d7224 */ /* 0x000fe200000e06ff */
[----:B------:R-:W-:Y:S01]  /*0ab0*/  IADD3 RZ, P0, R9, R10, RZ ;  /* 0x0000000a09ff7210 */ /* 0x000fe20007f1e0ff */
[----:B------:R-:W-:-:S04]  /*0ac0*/  IMAD.MOV.U32 R12, RZ, RZ, R11 ;  /* 0x000000ffff0c7224 */ /* 0x000fc800078e000b */
[----:B------:R-:W-:-:S08]  /*0ad0*/  IMAD.WIDE.U32.X R8, R15, R21, R12, P0 ;  /* 0x000000150f087225 */ /* 0x000fd000000e040c */
.L_x_9:
[----:B------:R-:W0:Y:S01]  /*0ae0*/  LDC.64 R20, c[0x0][0x640] ;  /* 0x00019000ff147b82 */ /* 0x000e220000000a00 */
[--C-:B------:R-:W-:Y:S01]  /*0af0*/  SHF.R.U64 R57, R8, R0, R9.reuse ;  /* 0x0000000008397219 */ /* 0x100fe20000001209 */
[----:B------:R-:W-:Y:S01]  /*0b00*/  IMAD R28, R7, R24, R4 ;  /* 0x00000018071c7224 */ /* 0x000fe200078e0204 */
[----:B------:R-:W-:Y:S01]  /*0b10*/  SHF.R.U32.HI R0, RZ, R0, R9 ;  /* 0x00000000ff007219 */ /* 0x000fe20000011609 */
[----:B------:R-:W-:Y:S01]  /*0b20*/  IMAD.MOV.U32 R25, RZ, RZ, 0x1 ;  /* 0x00000001ff197424 */ /* 0x000fe200078e00ff */
[----:B------:R-:W-:-:S03]  /*0b30*/  IADD3 R5, P0, RZ, -R57, RZ ;  /* 0x80000039ff057210 */ /* 0x000fc60007f1e0ff */
[----:B------:R-:W1:Y:S02]  /*0b40*/  LDC R6, c[0x0][0x618] ;  /* 0x00018600ff067b82 */ /* 0x000e640000000800 */
[----:B------:R-:W-:-:S04]  /*0b50*/  IMAD.X R9, RZ, RZ, ~R0, P0 ;  /* 0x000000ffff097224 */ /* 0x000fc800000e0e00 */
[-C--:B------:R-:W-:Y:S02]  /*0b60*/  IMAD R0, R9, R26.reuse, RZ ;  /* 0x0000001a09007224 */ /* 0x080fe400078e02ff */
[----:B------:R-:W2:Y:S01]  /*0b70*/  LDC R11, c[0x0][0x608] ;  /* 0x00018200ff0b7b82 */ /* 0x000ea20000000800 */
[----:B------:R-:W-:-:S04]  /*0b80*/  IMAD.WIDE.U32 R8, R5, R26, R16 ;  /* 0x0000001a05087225 */ /* 0x000fc800078e0010 */
[----:B------:R-:W-:-:S03]  /*0b90*/  IMAD R5, R5, R27, R0 ;  /* 0x0000001b05057224 */ /* 0x000fc600078e0200 */
[----:B------:R-:W3:Y:S01]  /*0ba0*/  LDC R12, c[0x0][0x658] ;  /* 0x00019600ff0c7b82 */ /* 0x000ee20000000800 */
[----:B0-----:R-:W-:Y:S01]  /*0bb0*/  ISETP.NE.U32.AND P0, PT, R20, RZ, PT ;  /* 0x000000ff1400720c */ /* 0x001fe20003f05070 */
[----:B------:R-:W-:Y:S02]  /*0bc0*/  IMAD.IADD R5, R9, 0x1, R5 ;  /* 0x0000000109057824 */ /* 0x000fe400078e0205 */
[----:B------:R-:W-:Y:S01]  /*0bd0*/  IMAD.MOV.U32 R9, RZ, RZ, -0x1 ;  /* 0xffffffffff097424 */ /* 0x000fe200078e00ff */
[----:B------:R-:W-:-:S03]  /*0be0*/  ISETP.NE.AND.EX P0, PT, R21, RZ, PT, P0 ;  /* 0x000000ff1500720c */ /* 0x000fc60003f05300 */
[----:B------:R-:W0:Y:S01]  /*0bf0*/  LDC R15, c[0x0][0x600] ;  /* 0x00018000ff0f7b82 */ /* 0x000e220000000800 */
[-CC-:B-1----:R-:W-:Y:S02]  /*0c00*/  SHF.R.U64 R13, R8, R6.reuse, R5.reuse ;  /* 0x00000006080d7219 */ /* 0x182fe40000001205 */
[----:B------:R-:W-:-:S05]  /*0c10*/  SHF.R.U32.HI R0, RZ, R6, R5 ;  /* 0x00000006ff007219 */ /* 0x000fca0000011605 */
[----:B------:R-:W1:Y:S01]  /*0c20*/  LDC R14, c[0x0][0x648] ;  /* 0x00019200ff0e7b82 */ /* 0x000e620000000800 */
[-CC-:B--2---:R-:W-:Y:S02]  /*0c30*/  SHF.R.U64 R29, R13, R11.reuse, R0.reuse ;  /* 0x0000000b0d1d7219 */ /* 0x184fe40000001200 */
[----:B------:R-:W-:-:S05]  /*0c40*/  SHF.R.U32.HI R5, RZ, R11, R0 ;  /* 0x0000000bff057219 */ /* 0x000fca0000011600 */
[----:B------:R-:W2:Y:S01]  /*0c50*/  LDC R26, c[0x0][0x638] ;  /* 0x00018e00ff1a7b82 */ /* 0x000ea20000000800 */
[-CC-:B---3--:R-:W-:Y:S02]  /*0c60*/  SHF.R.U64 R24, R29, R12.reuse, R5.reuse ;  /* 0x0000000c1d187219 */ /* 0x188fe40000001205 */
[-C--:B------:R-:W-:Y:S02]  /*0c70*/  SHF.L.U32 R0, R9, R12.reuse, RZ ;  /* 0x0000000c09007219 */ /* 0x080fe400000006ff */
[----:B------:R-:W-:Y:S01]  /*0c80*/  SHF.R.U32.HI R5, RZ, R12, R5 ;  /* 0x0000000cff057219 */ /* 0x000fe20000011605 */
[----:B------:R-:W-:Y:S01]  /*0c90*/  IMAD.MOV.U32 R4, RZ, RZ, R24 ;  /* 0x000000ffff047224 */ /* 0x000fe200078e0018 */
[----:B------:R-:W-:Y:S01]  /*0ca0*/  LOP3.LUT R10, RZ, R0, RZ, 0x33, !PT ;  /* 0x00000000ff0a7212 */ /* 0x000fe200078e33ff */
[----:B------:R-:W3:Y:S01]  /*0cb0*/  LDC R27, c[0x0][0x610] ;  /* 0x00018400ff1b7b82 */ /* 0x000ee20000000800 */
[----:B------:R-:W-:Y:S05]  /*0cc0*/  @!P0 BRA `(.L_x_10) ;  /* 0x0000000000288947 */ /* 0x000fea0003800000 */
[----:B------:R-:W4:Y:S02]  /*0cd0*/  LDC R9, c[0x0][0x64c] ;  /* 0x00019300ff097b82 */ /* 0x000f240000000800 */
[----:B----4-:R-:W-:-:S05]  /*0ce0*/  IADD3 R9, P0, R24, R9, RZ ;  /* 0x0000000918097210 */ /* 0x010fca0007f1e0ff */
        /* <DEDUP_REMOVED lines=8> */
.L_x_10:
[----:B-1----:R-:W-:Y:S01]  /*0d70*/  SHF.R.U64 R4, R4, R14, R5 ;  /* 0x0000000e04047219 */ /* 0x002fe20000001205 */
[----:B0-----:R-:W-:Y:S01]  /*0d80*/  VIADD R6, R15, 0xffffffff ;  /* 0xffffffff0f067836 */ /* 0x001fe20000000000 */
[----:B------:R-:W-:Y:S02]  /*0d90*/  SHF.L.U32 R0, R25, R12, RZ ;  /* 0x0000000c19007219 */ /* 0x000fe400000006ff */
[----:B------:R-:W-:Y:S01]  /*0da0*/  LOP3.LUT R5, R29, R10, RZ, 0xc0, !PT ;  /* 0x0000000a1d057212 */ /* 0x000fe200078ec0ff */
[----:B------:R-:W-:Y:S01]  /*0db0*/  IMAD.MOV R7, RZ, RZ, -R4 ;  /* 0x000000ffff077224 */ /* 0x000fe200078e0a04 */
[----:B------:R-:W-:Y:S02]  /*0dc0*/  SEL R3, R3, R28, !P1 ;  /* 0x0000001c03037207 */ /* 0x000fe40004800000 */
[----:B------:R-:W-:Y:S01]  /*0dd0*/  LOP3.LUT R6, R13, R6, RZ, 0xc0, !PT ;  /* 0x000000060d067212 */ /* 0x000fe200078ec0ff */
[----:B------:R-:W-:Y:S02]  /*0de0*/  IMAD R4, R0, R4, R5 ;  /* 0x0000000400047224 */ /* 0x000fe400078e0205 */
[----:B--2---:R-:W-:-:S02]  /*0df0*/  IMAD R0, R7, R26, R24 ;  /* 0x0000001a07007224 */ /* 0x004fc400078e0218 */
[----:B---3--:R-:W-:Y:S02]  /*0e00*/  IMAD R3, R4, R27, R3 ;  /* 0x0000001b04037224 */ /* 0x008fe400078e0203 */
[----:B------:R-:W-:Y:S02]  /*0e10*/  IMAD R62, R0, R15, R6 ;  /* 0x0000000f003e7224 */ /* 0x000fe400078e0206 */
[----:B------:R-:W-:-:S03]  /*0e20*/  IMAD.MOV.U32 R4, RZ, RZ, 0x1 ;  /* 0x00000001ff047424 */ /* 0x000fc600078e00ff */
[----:B------:R-:W-:Y:S02]  /*0e30*/  SEL R60, R62, R3, !P1 ;  /* 0x000000033e3c7207 */ /* 0x000fe40004800000 */
[----:B------:R-:W-:Y:S02]  /*0e40*/  PRMT R0, R4, 0x7610, R0 ;  /* 0x0000761004007816 */ /* 0x000fe40000000000 */
[----:B------:R-:W-:-:S07]  /*0e50*/  SEL R62, R3, R62, !P1 ;  /* 0x0000003e033e7207 */ /* 0x000fce0004800000 */
.L_x_8:
[----:B------:R-:W-:-:S08]  /*0e60*/  NOP ;  /* 0x0000000000007918 */ /* 0x000fd00000000000 */
[----:B------:R-:W0:Y:S02]  /*0e70*/  USETMAXREG.TRY_ALLOC.CTAPOOL UP0, 0xe8 ;  /* 0x000000e8000079c8 */ /* 0x000e240008000600 */
[----:B0-----:R-:W-:-:S13]  /*0e80*/  PLOP3.LUT P0, PT, PT, PT, UP0, 0x80, 0x0 ;  /* 0x000000000000781c */ /* 0x001fda0003f0f008 */
[----:B------:R-:W-:Y:S05]  /*0e90*/  @!P0 BRA `(.L_x_8) ;  /* 0xfffffffc00f08947 */ /* 0x000fea000383ffff */
[----:B------:R-:W-:Y:S01]  /*0ea0*/  ULDC.64 UR4, c[0x0][0x598] ;  /* 0x0001660000047ab9 */ /* 0x000fe20000000a00 */
[----:B------:R-:W-:Y:S01]  /*0eb0*/  ULDC.64 UR36, c[0x0][0x208] ;  /* 0x0000820000247ab9 */ /* 0x000fe20000000a00 */
[----:B------:R-:W-:-:S04]  /*0ec0*/  ISETP.NE.U32.AND P0, PT, RZ, UR4, PT ;  /* 0x00000004ff007c0c */ /* 0x000fc8000bf05070 */
[----:B------:R-:W-:-:S13]  /*0ed0*/  ISETP.NE.AND.EX P0, PT, RZ, UR5, PT, P0 ;  /* 0x00000005ff007c0c */ /* 0x000fda000bf05300 */
[----:B------:R-:W-:Y:S05]  /*0ee0*/  @!P0 BRA `(.L_x_11) ;  /* 0x00000000001c8947 */ /* 0x000fea0003800000 */
[----:B------:R-:W0:Y:S02]  /*0ef0*/  LDC.64 R4, c[0x0][0x598] ;  /* 0x00016600ff047b82 */ /* 0x000e240000000a00 */
[----:B0-----:R-:W2:Y:S02]  /*0f00*/  LDG.E.64 R4, desc[UR36][R4.64] ;  /* 0x0000002404047981 */ /* 0x001ea4000c1e1b00 */
[----:B--2---:R-:W-:-:S04]  /*0f10*/  ISETP.NE.U32.AND P0, PT, R4, RZ, PT ;  /* 0x000000ff0400720c */ /* 0x004fc80003f05070 */
[----:B------:R-:W-:-:S13]  /*0f20*/  ISETP.NE.AND.EX P0, PT, R5, RZ, PT, P0 ;  /* 0x000000ff0500720c */ /* 0x000fda0003f05300 */
[----:B------:R-:W-:Y:S05]  /*0f30*/  @!P0 BRA `(.L_x_11) ;  /* 0x0000000000088947 */ /* 0x000fea0003800000 */
[----:B------:R0:W5:Y:S01]  /*0f40*/  LD.E R56, desc[UR36][R4.64] ;  /* 0x0000002404387980 */ /* 0x000162000c101900 */
[----:B------:R-:W-:Y:S05]  /*0f50*/  BRA `(.L_x_12) ;  /* 0x0000000000247947 */ /* 0x000fea0003800000 */
.L_x_11:
[----:B------:R-:W-:Y:S02]  /*0f60*/  ULDC.64 UR4, c[0x0][0x588] ;  /* 0x0001620000047ab9 */ /* 0x000fe40000000a00 */
[----:B------:R-:W-:-:S04]  /*0f70*/  ISETP.NE.U32.AND P0, PT, RZ, UR4, PT ;  /* 0x00000004ff007c0c */ /* 0x000fc8000bf05070 */
[----:B------:R-:W-:-:S13]  /*0f80*/  ISETP.NE.AND.EX P0, PT, RZ, UR5, PT, P0 ;  /* 0x00000005ff007c0c */ /* 0x000fda000bf05300 */
[----:B------:R-:W-:Y:S05]  /*0f90*/  @!P0 BRA `(.L_x_13) ;  /* 0x00000000000c8947 */ /* 0x000fea0003800000 */
[----:B------:R-:W0:Y:S02]  /*0fa0*/  LDC.64 R4, c[0x0][0x588] ;  /* 0x00016200ff047b82 */ /* 0x000e240000000a00 */
[----:B0-----:R1:W5:Y:S01]  /*0fb0*/  LDG.E R56, desc[UR36][R4.64] ;  /* 0x0000002404387981 */ /* 0x001362000c1e1900 */
[----:B------:R-:W-:Y:S05]  /*0fc0*/  BRA `(.L_x_12) ;  /* 0x0000000000087947 */ /* 0x000fea0003800000 */
.L_x_13:
[----:B------:R-:W-:Y:S02]  /*0fd0*/  ULDC UR4, c[0x0][0x580] ;  /* 0x0001600000047ab9 */ /* 0x000fe40000000800 */
[----:B------:R-:W-:-:S07]  /*0fe0*/  IMAD.U32 R56, RZ, RZ, UR4 ;  /* 0x00000004ff387e24 */ /* 0x000fce000f8e00ff */
.L_x_12:
[----:B------:R-:W-:Y:S02]  /*0ff0*/  ULDC.64 UR4, c[0x0][0x5a0] ;  /* 0x0001680000047ab9 */ /* 0x000fe40000000a00 */
[----:B------:R-:W-:-:S04]  /*1000*/  ISETP.NE.U32.AND P0, PT, RZ, UR4, PT ;  /* 0x00000004ff007c0c */ /* 0x000fc8000bf05070 */
[----:B------:R-:W-:-:S13]  /*1010*/  ISETP.NE.AND.EX P0, PT, RZ, UR5, PT, P0 ;  /* 0x00000005ff007c0c */ /* 0x000fda000bf05300 */
[----:B------:R-:W-:Y:S05]  /*1020*/  @!P0 BRA `(.L_x_14) ;  /* 0x00000000001c8947 */ /* 0x000fea0003800000 */
[----:B01----:R-:W0:Y:S02]  /*1030*/  LDC.64 R4, c[0x0][0x5a0] ;  /* 0x00016800ff047b82 */ /* 0x003e240000000a00 */
[----:B0-----:R-:W2:Y:S02]  /*1040*/  LDG.E.64 R4, desc[UR36][R4.64] ;  /* 0x0000002404047981 */ /* 0x001ea4000c1e1b00 */
[----:B--2---:R-:W-:-:S04]  /*1050*/  ISETP.NE.U32.AND P0, PT, R4, RZ, PT ;  /* 0x000000ff0400720c */ /* 0x004fc80003f05070 */
[----:B------:R-:W-:-:S13]  /*1060*/  ISETP.NE.AND.EX P0, PT, R5, RZ, PT, P0 ;  /* 0x000000ff0500720c */ /* 0x000fda0003f05300 */
[----:B------:R-:W-:Y:S05]  /*1070*/  @!P0 BRA `(.L_x_14) ;  /* 0x0000000000088947 */ /* 0x000fea0003800000 */
[----:B------:R0:W5:Y:S01]  /*1080*/  LD.E R58, desc[UR36][R4.64] ;  /* 0x00000024043a7980 */ /* 0x000162000c101900 */
[----:B------:R-:W-:Y:S05]  /*1090*/  BRA `(.L_x_15) ;  /* 0x0000000000247947 */ /* 0x000fea0003800000 */
.L_x_14:
[----:B------:R-:W-:Y:S02]  /*10a0*/  ULDC.64 UR4, c[0x0][0x590] ;  /* 0x0001640000047ab9 */ /* 0x000fe40000000a00 */
[----:B------:R-:W-:-:S04]  /*10b0*/  ISETP.NE.U32.AND P0, PT, RZ, UR4, PT ;  /* 0x00000004ff007c0c */ /* 0x000fc8000bf05070 */
[----:B------:R-:W-:-:S13]  /*10c0*/  ISETP.NE.AND.EX P0, PT, RZ, UR5, PT, P0 ;  /* 0x00000005ff007c0c */ /* 0x000fda000bf05300 */
[----:B------:R-:W-:Y:S05]  /*10d0*/  @!P0 BRA `(.L_x_16) ;  /* 0x00000000000c8947 */ /* 0x000fea0003800000 */
[----:B------:R-:W2:Y:S02]  /*10e0*/  LDC.64 R58, c[0x0][0x590] ;  /* 0x00016400ff3a7b82 */ /* 0x000ea40000000a00 */
[----:B--2---:R2:W5:Y:S01]  /*10f0*/  LDG.E R58, desc[UR36][R58.64] ;  /* 0x000000243a3a7981 */ /* 0x004562000c1e1900 */
[----:B------:R-:W-:Y:S05]  /*1100*/  BRA `(.L_x_15) ;  /* 0x0000000000087947 */ /* 0x000fea0003800000 */
.L_x_16:
[----:B------:R-:W-:Y:S02]  /*1110*/  ULDC UR4, c[0x0][0x584] ;  /* 0x0001610000047ab9 */ /* 0x000fe40000000800 */
[----:B------:R-:W-:-:S07]  /*1120*/  IMAD.U32 R58, RZ, RZ, UR4 ;  /* 0x00000004ff3a7e24 */ /* 0x000fce000f8e00ff */
.L_x_15:
[----:B------:R-:W-:-:S13]  /*1130*/  LOP3.LUT P0, RZ, R0, 0xff, RZ, 0xc0, !PT ;  /* 0x000000ff00ff7812 */ /* 0x000fda000780c0ff */
[----:B------:R-:W-:Y:S05]  /*1140*/  @!P0 EXIT ;  /* 0x000000000000894d */ /* 0x000fea0003800000 */
[----:B------:R-:W-:Y:S01]  /*1150*/  ULDC UR4, c[0x0][0x28c] ;  /* 0x0000a30000047ab9 */ /* 0x000fe20000000800 */
[----:B------:R-:W-:Y:S01]  /*1160*/  LOP3.LUT R74, R19, 0x1, RZ, 0xfc, !PT ;  /* 0x00000001134a7812 */ /* 0x000fe200078efcff */
[----:B------:R-:W-:Y:S01]  /*1170*/  UIADD3 UR4, UR4, 0x7f, URZ ;  /* 0x0000007f04047890 */ /* 0x000fe2000fffe03f */
[----:B------:R-:W-:Y:S01]  /*1180*/  UMOV UR38, URZ ;  /* 0x0000003f00267c82 */ /* 0x000fe20008000000 */
[----:B------:R-:W-:Y:S02]  /*1190*/  UMOV UR39, URZ ;  /* 0x0000003f00277c82 */ /* 0x000fe40008000000 */
[----:B------:R-:W-:-:S04]  /*11a0*/  USHF.R.S32.HI UR5, URZ, 0x1f, UR4 ;  /* 0x0000001f3f057899 */ /* 0x000fc80008011404 */
[----:B------:R-:W-:-:S04]  /*11b0*/  ULEA.HI UR5, UR5, UR4, URZ, 0x7 ;  /* 0x0000000405057291 */ /* 0x000fc8000f8f383f */
[----:B------:R-:W-:-:S12]  /*11c0*/  USHF.R.S32.HI UR40, URZ, 0x7, UR5 ;  /* 0x000000073f287899 */ /* 0x000fd80008011405 */
.L_x_98:
[----:B------:R-:W-:Y:S01]  /*11d0*/  LOP3.LUT R0, R18, 0x80, RZ, 0xc0, !PT ;  /* 0x0000008012007812 */ /* 0x000fe200078ec0ff */
[----:B---3--:R-:W3:Y:S01]  /*11e0*/  S2UR UR7, SR_CgaCtaId ;  /* 0x00000000000779c3 */ /* 0x008ee20000008800 */
[----:B------:R-:W-:Y:S02]  /*11f0*/  UMOV UR6, 0x400 ;  /* 0x0000040000067882 */ /* 0x000fe40000000000 */
[----:B------:R-:W-:-:S06]  /*1200*/  SHF.R.U32.HI R0, RZ, 0x7, R0 ;  /* 0x00000007ff007819 */ /* 0x000fcc0000011600 */
[----:B----4-:R-:W4:Y:S01]  /*1210*/  SHFL.IDX PT, R0, R0, RZ, 0x1f ;  /* 0x00001fff00007589 */ /* 0x010f2200000e0000 */
[----:B---3--:R-:W-:Y:S01]  /*1220*/  ULEA UR6, UR7, UR6, 0x18 ;  /* 0x0000000607067291 */ /* 0x008fe2000f8ec03f */
[----:B----4-:R-:W-:-:S13]  /*1230*/  R2UR UR4, R0 ;  /* 0x00000000000472ca */ /* 0x010fda00000e0000 */
[----:B------:R-:W-:-:S04]  /*1240*/  ULEA.HI UR5, UR4, UR4, URZ, 0x1 ;  /* 0x0000000404057291 */ /* 0x000fc8000f8f083f */
[----:B------:R-:W-:-:S04]  /*1250*/  ULOP3.LUT UR5, UR5, 0x7fffe, URZ, 0xc0, !UPT ;  /* 0x0007fffe05057892 */ /* 0x000fc8000f8ec03f */
[----:B------:R-:W-:-:S03]  /*1260*/  UIADD3 UR5, UR4, -UR5, URZ ;  /* 0x8000000504057290 */ /* 0x000fc6000fffe03f */
[----:B------:R-:W-:Y:S01]  /*1270*/  ULDC UR4, c[0x0][0x28c] ;  /* 0x0000a30000047ab9 */ /* 0x000fe20000000800 */
[----:B------:R-:W-:Y:S01]  /*1280*/  ULEA UR5, UR5, UR6, 0xd ;  /* 0x0000000605057291 */ /* 0x000fe2000f8e683f */
[----:B------:R-:W-:-:S03]  /*1290*/  ISETP.LT.AND P0, PT, RZ, UR4, PT ;  /* 0x00000004ff007c0c */ /* 0x000fc6000bf01270 */
[----:B------:R-:W-:-:S04]  /*12a0*/  UIADD3 UR5, UR5, 0x100, URZ ;  /* 0x0000010005057890 */ /* 0x000fc8000fffe03f */
[----:B------:R-:W-:-:S04]  /*12b0*/  USHF.R.U32.HI UR5, URZ, 0x4, UR5 ;  /* 0x000000043f057899 */ /* 0x000fc80008011605 */
[----:B------:R-:W-:Y:S02]  /*12c0*/  ULOP3.LUT UR41, UR5, 0x3fff, URZ, 0xc0, !UPT ;  /* 0x00003fff05297892 */ /* 0x000fe4000f8ec03f */
[----:B01---5:R-:W-:Y:S10]  /*12d0*/  @P0 BRA `(.L_x_17) ;  /* 0x0000000000400947 */ /* 0x023ff40003800000 */
[----:B------:R-:W-:Y:S01]  /*12e0*/  MOV R0, 0x0 ;  /* 0x0000000000007802 */ /* 0x000fe20000000f00 */
[----:B------:R-:W-:Y:S01]  /*12f0*/  ULDC.64 UR4, c[0x4][0x68] ;  /* 0x01001a0000047ab9 */ /* 0x000fe20000000a00 */
[----:B------:R-:W-:Y:S01]  /*1300*/  ULDC.64 UR6, c[0x4][0x8] ;  /* 0x0100020000067ab9 */ /* 0x000fe20000000a00 */
[----:B01----:R-:W-:Y:S01]  /*1310*/  MOV R4, UR4 ;  /* 0x0000000400047c02 */ /* 0x003fe20008000f00 */
[----:B------:R0:W1:Y:S01]  /*1320*/  LDC.64 R14, c[0x4][R0] ;  /* 0x01000000000e7b82 */ /* 0x0000620000000a00 */
[----:B------:R-:W-:Y:S01]  /*1330*/  IMAD.U32 R5, RZ, RZ, UR5 ;  /* 0x00000005ff057e24 */ /* 0x000fe2000f8e00ff */
[----:B------:R-:W-:Y:S01]  /*1340*/  ULDC.64 UR4, c[0x4][0x70] ;  /* 0x01001c0000047ab9 */ /* 0x000fe20000000a00 */
[----:B------:R-:W-:Y:S02]  /*1350*/  IMAD.U32 R10, RZ, RZ, UR6 ;  /* 0x00000006ff0a7e24 */ /* 0x000fe4000f8e00ff */
[----:B------:R-:W-:Y:S02]  /*1360*/  IMAD.U32 R6, RZ, RZ, UR4 ;  /* 0x00000004ff067e24 */ /* 0x000fe4000f8e00ff */
[----:B------:R-:W-:-:S02]  /*1370*/  IMAD.U32 R7, RZ, RZ, UR5 ;  /* 0x00000005ff077e24 */ /* 0x000fc4000f8e00ff */
[----:B------:R-:W-:Y:S02]  /*1380*/  IMAD.U32 R11, RZ, RZ, UR7 ;  /* 0x00000007ff0b7e24 */ /* 0x000fe4000f8e00ff */
[----:B------:R-:W-:Y:S02]  /*1390*/  IMAD.MOV.U32 R8, RZ, RZ, 0x1e1 ;  /* 0x000001e1ff087424 */ /* 0x000fe400078e00ff */
[----:B------:R-:W-:Y:S02]  /*13a0*/  IMAD.MOV.U32 R12, RZ, RZ, 0x1 ;  /* 0x00000001ff0c7424 */ /* 0x000fe400078e00ff */
[----:B0-----:R-:W-:-:S07]  /*13b0*/  IMAD.MOV.U32 R13, RZ, RZ, RZ ;  /* 0x000000ffff0d7224 */ /* 0x001fce00078e00ff */
[----:B------:R-:W-:-:S07]  /*13c0*/  LEPC R20, `(.L_x_17) ;  /* 0x000000001014794e */ /* 0x000fce0000000000 */
[----:B-12--5:R-:W-:Y:S05]  /*13d0*/  CALL.ABS.NOINC R14 ;  /* 0x000000000e007343 */ /* 0x026fea0003c00000 */
.L_x_17:
[----:B------:R-:W-:-:S13]  /*13e0*/  ISETP.NE.AND P0, PT, R74, 0x3, PT ;  /* 0x000000034a00780c */ /* 0x000fda0003f05270 */
[----:B------:R-:W-:Y:S05]  /*13f0*/  @!P0 BRA `(.L_x_18) ;  /* 0x0000000000048947 */ /* 0x000fea0003800000 */
[----:B------:R-:W-:Y:S01]  /*1400*/  BPT.TRAP 0x1 ;  /* 0x000000040000795c */ /* 0x000fe20000300000 */
.L_x_18:
[----:B------:R-:W3:Y:S01]  /*1410*/  S2UR UR5, SR_CgaCtaId ;  /* 0x00000000000579c3 */ /* 0x000ee20000008800 */
[----:B------:R-:W-:Y:S01]  /*1420*/  UMOV UR4, 0x400 ;  /* 0x0000040000047882 */ /* 0x000fe20000000000 */
[----:B------:R-:W-:Y:S02]  /*1430*/  IMAD.U32 R0, RZ, RZ, UR38 ;  /* 0x00000026ff007e24 */ /* 0x000fe4000f8e00ff */
[----:B------:R-:W-:-:S03]  /*1440*/  IMAD.U32 R3, RZ, RZ, UR39 ;  /* 0x00000027ff037e24 */ /* 0x000fc6000f8e00ff */
[----:B------:R-:W-:Y:S01]  /*1450*/  SHF.L.U32 R0, R0, 0x1f, RZ ;  /* 0x0000001f00007819 */ /* 0x000fe200000006ff */
[----:B---3--:R-:W-:-:S06]  /*1460*/  ULEA UR4, UR5, UR4, 0x18 ;  /* 0x0000000405047291 */ /* 0x008fcc000f8ec03f */
[----:B------:R-:W-:-:S04]  /*1470*/  IMAD.U32 R6, RZ, RZ, UR4 ;  /* 0x00000004ff067e24 */ /* 0x000fc8000f8e00ff */
[----:B------:R-:W-:-:S04]  /*1480*/  IMAD R3, R3, 0x8, R6 ;  /* 0x0000000803037824 */ /* 0x000fc800078e0206 */
[----:B------:R3:W4:Y:S01]  /*1490*/  SYNCS.PHASECHK.TRANS64.TRYWAIT P1, [R3+URZ], R0 ;  /* 0x00000000030075a7 */ /* 0x000722000802017f */
[----:B------:R-:W-:Y:S05]  /*14a0*/  @!P0 BRA `(.L_x_19) ;  /* 0x0000000000048947 */ /* 0x000fea0003800000 */
[----:B------:R-:W-:Y:S01]  /*14b0*/  BPT.TRAP 0x1 ;  /* 0x000000040000795c */ /* 0x000fe20000300000 */
.L_x_19:
[----:B----4-:R-:W-:Y:S05]  /*14c0*/  @P1 BRA `(.L_x_20) ;  /* 0x0000000000081947 */ /* 0x010fea0003800000 */
[----:B------:R-:W4:Y:S02]  /*14d0*/  SYNCS.PHASECHK.TRANS64.TRYWAIT P1, [R3+URZ], R0 ;  /* 0x00000000030075a7 */ /* 0x000f24000802017f */
[----:B----4-:R-:W-:Y:S05]  /*14e0*/  @!P1 BRA `(.L_x_21) ;  /* 0x0000005400f89947 */ /* 0x010fea0003800000 */
.L_x_20:
[----:B------:R-:W-:-:S04]  /*14f0*/  UISETP.LT.AND UP0, UPT, UR40, 0x1, UPT ;  /* 0x000000012800788c */ /* 0x000fc8000bf01270 */
[----:B------:R-:W-:-:S06]  /*1500*/  USEL UR4, UR40, 0x1, UP0 ;  /* 0x0000000128047887 */ /* 0x000fcc0008000000 */
[----:B---34-:R-:W-:Y:S01]  /*1510*/  IMAD.U32 R0, RZ, RZ, UR4 ;  /* 0x00000004ff007e24 */ /* 0x018fe2000f8e00ff */
[----:B------:R-:W-:Y:S05]  /*1520*/  WARPSYNC.ALL ;  /* 0x0000000000007948 */ /* 0x000fea0003800000 */
[----:B------:R-:W-:-:S04]  /*1530*/  IADD3 R0, -R0, UR40, RZ ;  /* 0x0000002800007c10 */ /* 0x000fc8000fffe1ff */
[----:B------:R-:W-:Y:S02]  /*1540*/  ISETP.GE.AND P1, PT, R0, 0x1, PT ;  /* 0x000000010000780c */ /* 0x000fe40003f26270 */
[----:B------:R-:W-:Y:S01]  /*1550*/  R2UR UR4, R6 ;  /* 0x00000000060472ca */ /* 0x000fe200000e0000 */
[----:B------:R-:W-:Y:S01]  /*1560*/  WARPGROUP.ARRIVE ;  /* 0x00000000000079c5 */ /* 0x000fe20000000000 */
[----:B------:R-:W-:Y:S01]  /*1570*/  UMOV UR9, 0x40000040 ;  /* 0x4000004000097882 */ /* 0x000fe20000000000 */
[----:B------:R-:W-:Y:S01]  /*1580*/  UMOV UR11, 0x40000040 ;  /* 0x40000040000b7882 */ /* 0x000fe20000000000 */
[----:B------:R-:W-:Y:S01]  /*1590*/  UMOV UR13, 0x40000040 ;  /* 0x40000040000d7882 */ /* 0x000fe20000000000 */
[----:B------:R-:W-:-:S08]  /*15a0*/  UMOV UR15, UR11 ;  /* 0x0000000b000f7c82 */ /* 0x000fd00008000000 */
[----:B------:R-:W-:-:S04]  /*15b0*/  UIADD3 UR4, UR4, 0x30100, URZ ;  /* 0x0003010004047890 */ /* 0x000fc8000fffe03f */
[----:B------:R-:W-:-:S04]  /*15c0*/  USHF.R.U32.HI UR4, URZ, 0x4, UR4 ;  /* 0x000000043f047899 */ /* 0x000fc80008011604 */
[----:B------:R-:W-:Y:S02]  /*15d0*/  ULOP3.LUT UR5, UR4, 0x3fff, URZ, 0xc0, !UPT ;  /* 0x00003fff04057892 */ /* 0x000fe4000f8ec03f */
[----:B------:R-:W-:Y:S02]  /*15e0*/  ULOP3.LUT UR4, UR41, 0x10000, URZ, 0xfc, !UPT ;  /* 0x0001000029047892 */ /* 0x000fe4000f8efc3f */
[----:B------:R-:W-:Y:S02]  /*15f0*/  ULOP3.LUT UR5, UR5, 0x10000, URZ, 0xfc, !UPT ;  /* 0x0001000005057892 */ /* 0x000fe4000f8efc3f */
[----:B------:R-:W-:Y:S02]  /*1600*/  ULEA UR8, UR39, UR4, 0xc ;  /* 0x0000000427087291 */ /* 0x000fe4000f8e603f */
[----:B------:R-:W-:Y:S02]  /*1610*/  ULEA UR6, UR39, UR5, 0x9 ;  /* 0x0000000527067291 */ /* 0x000fe4000f8e483f */
[----:B------:R-:W-:-:S02]  /*1620*/  UIADD3 UR12, UR8, 0x400, URZ ;  /* 0x00000400080c7890 */ /* 0x000fc4000fffe03f */
[----:B------:R-:W-:-:S03]  /*1630*/  UIADD3 UR7, UR8, 0x402, URZ ;  /* 0x0000040208077890 */ /* 0x000fc6000fffe03f */
[----:B------:R-:W-:Y:S02]  /*1640*/  UMOV UR10, UR6 ;  /* 0x00000006000a7c82 */ /* 0x000fe40008000000 */
[----:B------:R-:W-:Y:S01]  /*1650*/  HGMMA.64x32x16.F32.BF16 R40, gdesc[UR8], RZ, !UPT, gsb0 ;  /* 0x00600000082879f0 */ /* 0x000fe2000c0018ff */
[----:B------:R-:W-:Y:S01]  /*1660*/  UMOV UR14, UR10 ;  /* 0x0000000a000e7c82 */ /* 0x000fe20008000000 */
[----:B------:R-:W-:Y:S01]  /*1670*/  UIADD3 UR10, UR6, 0x106, URZ ;  /* 0x00000106060a7890 */ /* 0x000fe2000fffe03f */
[----:B------:R-:W-:Y:S01]  /*1680*/  UMOV UR9, 0x40000040 ;  /* 0x4000004000097882 */ /* 0x000fe20000000000 */
[----:B------:R-:W-:Y:S01]  /*1690*/  UMOV UR11, 0x40000040 ;  /* 0x40000040000b7882 */ /* 0x000fe20000000000 */
[----:B------:R-:W-:Y:S02]  /*16a0*/  WARPGROUP.DEPBAR.LE gsb0, 0x0 ;  /* 0x00008000000079c5 */ /* 0x000fe40000010000 */
[----:B------:R-:W-:-:S06]  /*16b0*/  WARPGROUP.ARRIVE ;  /* 0x00000000000079c5 */ /* 0x000fcc0000000000 */
[----:B------:R-:W-:Y:S01]  /*16c0*/  HGMMA.64x32x16.F32.BF16 R24, gdesc[UR12], RZ, !UPT, gsb0 ;  /* 0x006000000c1879f0 */ /* 0x000fe2000c0018ff */
[----:B------:R-:W-:Y:S02]  /*16d0*/  UIADD3 UR12, UR8, 0x2, URZ ;  /* 0x00000002080c7890 */ /* 0x000fe4000fffe03f */
[----:B------:R-:W-:Y:S01]  /*16e0*/  UIADD3 UR14, UR6, 0x2, URZ ;  /* 0x00000002060e7890 */ /* 0x000fe2000fffe03f */
[----:B------:R-:W-:Y:S01]  /*16f0*/  UMOV UR13, 0x40000040 ;  /* 0x40000040000d7882 */ /* 0x000fe20000000000 */
[----:B------:R-:W-:Y:S01]  /*1700*/  UMOV UR15, 0x40000040 ;  /* 0x40000040000f7882 */ /* 0x000fe20000000000 */
[----:B------:R-:W-:Y:S02]  /*1710*/  WARPGROUP.DEPBAR.LE gsb0, 0x0 ;  /* 0x00008000000079c5 */ /* 0x000fe40000010000 */
[----:B------:R-:W-:-:S06]  /*1720*/  WARPGROUP.ARRIVE ;  /* 0x00000000000079c5 */ /* 0x000fcc0000000000 */
[----:B------:R-:W-:Y:S01]  /*1730*/  HGMMA.64x32x16.F32.BF16 R40, gdesc[UR12], R40, gsb0 ;  /* 0x006000000c2879f0 */ /* 0x000fe20008001828 */
[----:B------:R-:W-:Y:S01]  /*1740*/  UMOV UR12, UR7 ;  /* 0x00000007000c7c82 */ /* 0x000fe20008000000 */
[----:B------:R-:W-:Y:S01]  /*1750*/  UMOV UR13, 0x40000040 ;  /* 0x40000040000d7882 */ /* 0x000fe20000000000 */
[----:B------:R-:W-:Y:S01]  /*1760*/  UIADD3 UR7, UR8, 0x404, URZ ;  /* 0x0000040408077890 */ /* 0x000fe2000fffe03f */
[----:B------:R-:W-:Y:S02]  /*1770*/  WARPGROUP.DEPBAR.LE gsb0, 0x0 ;  /* 0x00008000000079c5 */ /* 0x000fe40000010000 */
[----:B------:R-:W-:-:S06]  /*1780*/  WARPGROUP.ARRIVE ;  /* 0x00000000000079c5 */ /* 0x000fcc0000000000 */
[----:B------:R-:W-:Y:S01]  /*1790*/  HGMMA.64x32x16.F32.BF16 R24, gdesc[UR12], R24, gsb0 ;  /* 0x006000000c1879f0 */ /* 0x000fe20008001818 */
        /* <DEDUP_REMOVED lines=56> */
[----:B------:R-:W-:Y:S01]  /*1b20*/  UIADD3 UR6, UR8, 0xc06, URZ ;  /* 0x00000c0608067890 */ /* 0x000fe2000fffe03f */
[----:B------:R-:W-:Y:S02]  /*1b30*/  WARPGROUP.DEPBAR.LE gsb0, 0x0 ;  /* 0x00008000000079c5 */ /* 0x000fe40000010000 */
[----:B------:R-:W-:-:S06]  /*1b40*/  WARPGROUP.ARRIVE ;  /* 0x00000000000079c5 */ /* 0x000fcc0000000000 */
[----:B------:R-:W-:Y:S01]  /*1b50*/  HGMMA.64x32x16.F32.BF16 R40, gdesc[UR12], R40, gsb0 ;  /* 0x006000000c2879f0 */ /* 0x000fe20008001828 */
[----:B------:R-:W-:Y:S01]  /*1b60*/  UMOV UR12, UR7 ;  /* 0x00000007000c7c82 */ /* 0x000fe20008000000 */
[----:B------:R-:W-:Y:S01]  /*1b70*/  UMOV UR13, 0x40000040 ;  /* 0x40000040000d7882 */ /* 0x000fe20000000000 */
[----:B------:R-:W-:-:S07]  /*1b80*/  UIADD3 UR7, UR8, 0x806, URZ ;  /* 0x0000080608077890 */ /* 0x000fce000fffe03f */
[----:B------:R-:W-:Y:S01]  /*1b90*/  UMOV UR8, UR7 ;  /* 0x0000000700087c82 */ /* 0x000fe20008000000 */
[----:B------:R-:W-:Y:S02]  /*1ba0*/  WARPGROUP.DEPBAR.LE gsb0, 0x0 ;  /* 0x00008000000079c5 */ /* 0x000fe40000010000 */
[----:B------:R-:W-:-:S06]  /*1bb0*/  WARPGROUP.ARRIVE ;  /* 0x00000000000079c5 */ /* 0x000fcc0000000000 */
[----:B------:R-:W-:Y:S03]  /*1bc0*/  HGMMA.64x32x16.F32.BF16 R24, gdesc[UR12], R24, gsb0 ;  /* 0x006000000c1879f0 */ /* 0x000fe60008001818 */
[----:B------:R-:W-:Y:S02]  /*1bd0*/  WARPGROUP.DEPBAR.LE gsb0, 0x0 ;  /* 0x00008000000079c5 */ /* 0x000fe40000010000 */
[----:B------:R-:W-:-:S06]  /*1be0*/  WARPGROUP.ARRIVE ;  /* 0x00000000000079c5 */ /* 0x000fcc0000000000 */
[----:B------:R-:W-:Y:S01]  /*1bf0*/  HGMMA.64x32x16.F32.BF16 R40, gdesc[UR8], R40, gsb0 ;  /* 0x00600000082879f0 */ /* 0x000fe20008001828 */
[----:B------:R-:W-:Y:S01]  /*1c00*/  UMOV UR8, UR6 ;  /* 0x0000000600087c82 */ /* 0x000fe20008000000 */
[----:B------:R-:W-:Y:S01]  /*1c10*/  UMOV UR9, 0x40000040 ;  /* 0x4000004000097882 */ /* 0x000fe20000000000 */
[----:B------:R-:W-:Y:S02]  /*1c20*/  WARPGROUP.DEPBAR.LE gsb0, 0x0 ;  /* 0x00008000000079c5 */ /* 0x000fe40000010000 */
[----:B------:R-:W-:-:S06]  /*1c30*/  WARPGROUP.ARRIVE ;  /* 0x00000000000079c5 */ /* 0x000fcc0000000000 */
[----:B------:R-:W-:Y:S03]  /*1c40*/  HGMMA.64x32x16.F32.BF16 R24, gdesc[UR8], R24, gsb0 ;  /* 0x00600000081879f0 */ /* 0x000fe60008001818 */
[----:B------:R-:W-:Y:S02]  /*1c50*/  WARPGROUP.DEPBAR.LE gsb0, 0x0 ;  /* 0x00008000000079c5 */ /* 0x000fe40000010000 */
[----:B------:R-:W-:Y:S05]  /*1c60*/  @!P1 BRA `(.L_x_22) ;  /* 0x0000000800549947 */ /* 0x000fea0003800000 */
[----:B------:R-:W-:Y:S02]  /*1c70*/  UIADD3 UR6, UR39, 0x1, URZ ;  /* 0x0000000127067890 */ /* 0x000fe4000fffe03f */
[----:B------:R-:W-:Y:S02]  /*1c80*/  IMAD.U32 R3, RZ, RZ, UR39 ;  /* 0x00000027ff037e24 */ /* 0x000fe4000f8e00ff */
[----:B------:R-:W-:-:S04]  /*1c90*/  UISETP.NE.AND UP0, UPT, UR6, 0x3, UPT ;  /* 0x000000030600788c */ /* 0x000fc8000bf05270 */
[----:B------:R-:W-:Y:S02]  /*1ca0*/  USEL UR7, URZ, 0x1, UP0 ;  /* 0x000000013f077887 */ /* 0x000fe40008000000 */
[----:B------:R-:W-:Y:S02]  /*1cb0*/  USEL UR6, UR6, URZ, UP0 ;  /* 0x0000003f06067287 */ /* 0x000fe40008000000 */
[----:B------:R-:W-:-:S06]  /*1cc0*/  ULOP3.LUT UR7, UR38, UR7, URZ, 0x3c, !UPT ;  /* 0x0000000726077292 */ /* 0x000fcc000f8e3c3f */
[----:B------:R-:W-:-:S07]  /*1cd0*/  IMAD.U32 R7, RZ, RZ, UR7 ;  /* 0x00000007ff077e24 */ /* 0x000fce000f8e00ff */
.L_x_29:
[----:B------:R-:W-:Y:S05]  /*1ce0*/  @!P0 BRA `(.L_x_23) ;  /* 0x0000000000048947 */ /* 0x000fea0003800000 */
[----:B------:R-:W-:Y:S01]  /*1cf0*/  BPT.TRAP 0x1 ;  /* 0x000000040000795c */ /* 0x000fe20000300000 */
.L_x_23:
[----:B------:R-:W3:Y:S01]  /*1d00*/  S2UR UR8, SR_CgaCtaId ;  /* 0x00000000000879c3 */ /* 0x000ee20000008800 */
[----:B------:R-:W-:Y:S01]  /*1d10*/  UMOV UR7, 0x400 ;  /* 0x0000040000077882 */ /* 0x000fe20000000000 */
[----:B01----:R-:W-:Y:S01]  /*1d20*/  IMAD.U32 R5, RZ, RZ, UR6 ;  /* 0x00000006ff057e24 */ /* 0x003fe2000f8e00ff */
[----:B------:R-:W-:Y:S01]  /*1d30*/  SHF.L.U32 R4, R7, 0x1f, RZ ;  /* 0x0000001f07047819 */ /* 0x000fe200000006ff */
[----:B---3--:R-:W-:-:S06]  /*1d40*/  ULEA UR7, UR8, UR7, 0x18 ;  /* 0x0000000708077291 */ /* 0x008fcc000f8ec03f */
[----:B------:R-:W-:-:S04]  /*1d50*/  IMAD.U32 R6, RZ, RZ, UR7 ;  /* 0x00000007ff067e24 */ /* 0x000fc8000f8e00ff */
[----:B------:R-:W-:-:S04]  /*1d60*/  IMAD R5, R5, 0x8, R6 ;  /* 0x0000000805057824 */ /* 0x000fc800078e0206 */
[----:B------:R0:W1:Y:S01]  /*1d70*/  SYNCS.PHASECHK.TRANS64.TRYWAIT P1, [R5+URZ], R4 ;  /* 0x00000004050075a7 */ /* 0x000062000802017f */
[----:B------:R-:W-:Y:S05]  /*1d80*/  @!P0 BRA `(.L_x_24) ;  /* 0x0000000000048947 */ /* 0x000fea0003800000 */
[----:B------:R-:W-:Y:S01]  /*1d90*/  BPT.TRAP 0x1 ;  /* 0x000000040000795c */ /* 0x000fe20000300000 */
.L_x_24:
[----:B-1----:R-:W-:Y:S05]  /*1da0*/  @P1 BRA `(.L_x_25) ;  /* 0x0000000000081947 */ /* 0x002fea0003800000 */
[----:B------:R-:W1:Y:S02]  /*1db0*/  SYNCS.PHASECHK.TRANS64.TRYWAIT P1, [R5+URZ], R4 ;  /* 0x00000004050075a7 */ /* 0x000e64000802017f */
[----:B-1----:R-:W-:Y:S05]  /*1dc0*/  @!P1 BRA `(.L_x_26) ;  /* 0x0000004c00d49947 */ /* 0x002fea0003800000 */
.L_x_25:
[----:B------:R-:W-:Y:S01]  /*1dd0*/  ULEA UR10, UR6, UR5, 0x9 ;  /* 0x00000005060a7291 */ /* 0x000fe2000f8e483f */
[----:B------:R-:W-:Y:S01]  /*1de0*/  WARPGROUP.ARRIVE ;  /* 0x00000000000079c5 */ /* 0x000fe20000000000 */
[----:B------:R-:W-:Y:S01]  /*1df0*/  ULEA UR8, UR6, UR4, 0xc ;  /* 0x0000000406087291 */ /* 0x000fe2000f8e603f */
[----:B------:R-:W-:Y:S01]  /*1e00*/  UMOV UR11, 0x40000040 ;  /* 0x40000040000b7882 */ /* 0x000fe20000000000 */
[----:B------:R-:W-:Y:S02]  /*1e10*/  UMOV UR9, 0x40000040 ;  /* 0x4000004000097882 */ /* 0x000fe40000000000 */
[----:B------:R-:W-:Y:S01]  /*1e20*/  UIADD3 UR12, UR8, 0x400, URZ ;  /* 0x00000400080c7890 */ /* 0x000fe2000fffe03f */
[----:B------:R-:W-:Y:S01]  /*1e30*/  UMOV UR14, UR10 ;  /* 0x0000000a000e7c82 */ /* 0x000fe20008000000 */
[----:B------:R-:W-:Y:S01]  /*1e40*/  UMOV UR15, UR11 ;  /* 0x0000000b000f7c82 */ /* 0x000fe20008000000 */
[----:B------:R-:W-:Y:S02]  /*1e50*/  UMOV UR13, 0x40000040 ;  /* 0x40000040000d7882 */ /* 0x000fe40000000000 */
[----:B------:R-:W-:Y:S01]  /*1e60*/  HGMMA.64x32x16.F32.BF16 R40, gdesc[UR8], R40, gsb0 ;  /* 0x00600000082879f0 */ /* 0x000fe20008001828 */
[----:B------:R-:W-:Y:S01]  /*1e70*/  UIADD3 UR7, UR8, 0x402, URZ ;  /* 0x0000040208077890 */ /* 0x000fe2000fffe03f */
[----:B------:R-:W-:Y:S01]  /*1e80*/  UMOV UR11, 0x40000040 ;  /* 0x40000040000b7882 */ /* 0x000fe20000000000 */
[----:B------:R-:W-:Y:S01]  /*1e90*/  UMOV UR9, 0x40000040 ;  /* 0x4000004000097882 */ /* 0x000fe20000000000 */
[----:B------:R-:W-:-:S02]  /*1ea0*/  WARPGROUP.DEPBAR.LE gsb0, 0x0 ;  /* 0x00008000000079c5 */ /* 0x000fc40000010000 */
        /* <DEDUP_REMOVED lines=81> */
[----:B------:R-:W-:-:S03]  /*23c0*/  UIADD3 UR12, UR8, 0xc06, URZ ;  /* 0x00000c06080c7890 */ /* 0x000fc6000fffe03f */
[----:B------:R-:W-:Y:S01]  /*23d0*/  UMOV UR8, UR7 ;  /* 0x0000000700087c82 */ /* 0x000fe20008000000 */
        /* <DEDUP_REMOVED lines=10> */
[----:B------:R-:W-:Y:S01]  /*2480*/  BPT.TRAP 0x1 ;  /* 0x000000040000795c */ /* 0x000fe20000300000 */
.L_x_27:
[----:B------:R-:W-:-:S13]  /*2490*/  ISETP.NE.AND P1, PT, R23, RZ, PT ;  /* 0x000000ff1700720c */ /* 0x000fda0003f25270 */
[----:B01----:R-:W-:-:S04]  /*24a0*/  @P1 IMAD R4, R3, 0x8, R6 ;  /* 0x0000000803041824 */ /* 0x003fc800078e0206 */
[----:B------:R-:W-:-:S05]  /*24b0*/  @P1 VIADD R5, R4, 0x18 ;  /* 0x0000001804051836 */ /* 0x000fca0000000000 */
[----:B------:R-:W-:-:S04]  /*24c0*/  @P1 PRMT R5, R22, 0x654, R5 ;  /* 0x0000065416051816 */ /* 0x000fc80000000005 */
[----:B------:R0:W-:Y:S01]  /*24d0*/  @P1 SYNCS.ARRIVE.TRANS64.RED.A1T0 RZ, [R5+URZ], RZ ;  /* 0x000000ff05ff19a7 */ /* 0x0001e2000810043f */
[----:B------:R-:W-:-:S13]  /*24e0*/  ISETP.GT.U32.AND P1, PT, R19, 0x1, PT ;  /* 0x000000011300780c */ /* 0x000fda0003f24070 */
[----:B0-----:R-:W-:Y:S05]  /*24f0*/  @P1 BRA `(.L_x_28) ;  /* 0x0000000000041947 */ /* 0x001fea0003800000 */
[----:B------:R-:W-:Y:S01]  /*2500*/  BPT.TRAP 0x1 ;  /* 0x000000040000795c */ /* 0x000fe20000300000 */
.L_x_28:
[----:B------:R-:W-:Y:S01]  /*2510*/  UIADD3 UR6, UR6, 0x1, URZ ;  /* 0x0000000106067890 */ /* 0x000fe2000fffe03f */
[C---:B------:R-:W-:Y:S01]  /*2520*/  ISETP.GT.AND P2, PT, R0.reuse, 0x1, PT ;  /* 0x000000010000780c */ /* 0x040fe20003f44270 */
[----:B------:R-:W-:Y:S02]  /*2530*/  VIADD R3, R3, 0x1 ;  /* 0x0000000103037836 */ /* 0x000fe40000000000 */
[----:B------:R-:W-:Y:S01]  /*2540*/  UISETP.NE.AND UP0, UPT, UR6, 0x3, UPT ;  /* 0x000000030600788c */ /* 0x000fe2000bf05270 */
[----:B------:R-:W-:Y:S02]  /*2550*/  VIADD R0, R0, 0xffffffff ;  /* 0xffffffff00007836 */ /* 0x000fe40000000000 */
[C---:B------:R-:W-:Y:S01]  /*2560*/  ISETP.NE.AND P1, PT, R3.reuse, 0x3, PT ;  /* 0x000000030300780c */ /* 0x040fe20003f25270 */
[----:B------:R-:W-:Y:S02]  /*2570*/  USEL UR7, URZ, 0x1, UP0 ;  /* 0x000000013f077887 */ /* 0x000fe40008000000 */
[----:B------:R-:W-:Y:S01]  /*2580*/  USEL UR6, UR6, URZ, UP0 ;  /* 0x0000003f06067287 */ /* 0x000fe20008000000 */
[----:B------:R-:W-:-:S03]  /*2590*/  SEL R3, R3, RZ, P1 ;  /* 0x000000ff03037207 */ /* 0x000fc60000800000 */
[----:B------:R-:W-:Y:S01]  /*25a0*/  LOP3.LUT R7, R7, UR7, RZ, 0x3c, !PT ;  /* 0x0000000707077c12 */ /* 0x000fe2000f8e3cff */
[----:B------:R-:W-:Y:S07]  /*25b0*/  @P2 BRA `(.L_x_29) ;  /* 0xfffffff400c82947 */ /* 0x000fee000383ffff */
.L_x_22:
[----:B------:R-:W3:Y:S02]  /*25c0*/  LDC R0, c[0x0][0x28c] ;  /* 0x0000a300ff007b82 */ /* 0x000ee40000000800 */
[----:B---3--:R-:W-:-:S13]  /*25d0*/  ISETP.GE.AND P1, PT, R0, 0x1, PT ;  /* 0x000000010000780c */ /* 0x008fda0003f26270 */
[----:B------:R-:W-:Y:S05]  /*25e0*/  @!P1 BRA `(.L_x_30) ;  /* 0x0000000000509947 */ /* 0x000fea0003800000 */
[----:B------:R-:W-:Y:S05]  /*25f0*/  @!P0 BRA `(.L_x_31) ;  /* 0x0000000000048947 */ /* 0x000fea0003800000 */
[----:B------:R-:W-:Y:S01]  /*2600*/  BPT.TRAP 0x1 ;  /* 0x000000040000795c */ /* 0x000fe20000300000 */
.L_x_31:
[----:B------:R-:W-:Y:S01]  /*2610*/  ISETP.NE.AND P0, PT, R23, RZ, PT ;  /* 0x000000ff1700720c */ /* 0x000fe20003f05270 */
[----:B------:R-:W-:Y:S01]  /*2620*/  BSSY B0, `(.L_x_32) ;  /* 0x000000e000007945 */ /* 0x000fe20003800000 */
[----:B------:R-:W-:-:S11]  /*2630*/  ISETP.GT.U32.AND P1, PT, R19, 0x1, PT ;  /* 0x000000011300780c */ /* 0x000fd60003f24070 */
[----:B------:R-:W-:Y:S05]  /*2640*/  @!P0 BRA `(.L_x_33) ;  /* 0x00000000002c8947 */ /* 0x000fea0003800000 */
[----:B------:R-:W-:-:S04]  /*2650*/  UISETP.LT.AND UP0, UPT, UR40, 0x1, UPT ;  /* 0x000000012800788c */ /* 0x000fc8000bf01270 */
[----:B------:R-:W-:-:S04]  /*2660*/  USEL UR6, UR40, 0x1, UP0 ;  /* 0x0000000128067887 */ /* 0x000fc80008000000 */
[----:B------:R-:W-:-:S04]  /*2670*/  UIADD3 UR6, UR39, UR40, -UR6 ;  /* 0x0000002827067290 */ /* 0x000fc8000fffe806 */
[----:B------:R-:W-:-:S04]  /*2680*/  UIMAD.WIDE.U32 UR4, UR6, -0x55555555, URZ ;  /* 0xaaaaaaab060478a5 */ /* 0x000fc8000f8e003f */
[----:B------:R-:W-:-:S04]  /*2690*/  USHF.R.U32.HI UR4, URZ, 0x1, UR5 ;  /* 0x000000013f047899 */ /* 0x000fc80008011605 */
[----:B------:R-:W-:-:S06]  /*26a0*/  UIMAD UR6, UR4, -0x3, UR6 ;  /* 0xfffffffd040678a4 */ /* 0x000fcc000f8e0206 */
[----:B------:R-:W-:-:S04]  /*26b0*/  IMAD.U32 R3, RZ, RZ, UR6 ;  /* 0x00000006ff037e24 */ /* 0x000fc8000f8e00ff */
[----:B------:R-:W-:-:S04]  /*26c0*/  IMAD R0, R3, 0x8, R6 ;  /* 0x0000000803007824 */ /* 0x000fc800078e0206 */
[----:B------:R-:W-:-:S05]  /*26d0*/  VIADD R3, R0, 0x18 ;  /* 0x0000001800037836 */ /* 0x000fca0000000000 */
[----:B------:R-:W-:-:S04]  /*26e0*/  PRMT R3, R22, 0x654, R3 ;  /* 0x0000065416037816 */ /* 0x000fc80000000003 */
[----:B------:R3:W-:Y:S03]  /*26f0*/  SYNCS.ARRIVE.TRANS64.RED.A1T0 RZ, [R3+URZ], RZ ;  /* 0x000000ff03ff79a7 */ /* 0x0007e6000810043f */
.L_x_33:
[----:B------:R-:W-:Y:S05]  /*2700*/  BSYNC B0 ;  /* 0x0000000000007941 */ /* 0x000fea0003800000 */
.L_x_32:
[----:B------:R-:W-:Y:S05]  /*2710*/  @P1 BRA `(.L_x_30) ;  /* 0x0000000000041947 */ /* 0x000fea0003800000 */
[----:B------:R-:W-:Y:S01]  /*2720*/  BPT.TRAP 0x1 ;  /* 0x000000040000795c */ /* 0x000fe20000300000 */
.L_x_30:
[----:B------:R-:W4:Y:S01]  /*2730*/  LDC R6, c[0x0][0x288] ;  /* 0x0000a200ff067b82 */ /* 0x000f220000000800 */
[--C-:B------:R-:W-:Y:S01]  /*2740*/  SHF.R.U32.HI R0, RZ, 0x2, R18.reuse ;  /* 0x00000002ff007819 */ /* 0x100fe20000011612 */
[----:B------:R-:W-:Y:S01]  /*2750*/  UIADD3 UR39, UR40, UR39, URZ ;  /* 0x0000002728277290 */ /* 0x000fe2000fffe03f */
[----:B01----:R-:W-:Y:S01]  /*2760*/  SHF.R.U32.HI R5, RZ, 0x7, R18 ;  /* 0x00000007ff057819 */ /* 0x003fe20000011612 */
[----:B------:R-:W-:Y:S01]  /*2770*/  ULDC UR7, c[0x0][0x284] ;  /* 0x0000a10000077ab9 */ /* 0x000fe20000000800 */
[----:B---3--:R-:W-:Y:S01]  /*2780*/  LOP3.LUT R3, R0, 0x7, RZ, 0xc0, !PT ;  /* 0x0000000700037812 */ /* 0x008fe200078ec0ff */
[----:B------:R-:W-:Y:S01]  /*2790*/  UISETP.GT.U32.AND UP0, UPT, UR39, 0x2, UPT ;  /* 0x000000022700788c */ /* 0x000fe2000bf04070 */
[----:B------:R-:W-:Y:S01]  /*27a0*/  LOP3.LUT R0, R5, 0x1, RZ, 0xc0, !PT ;  /* 0x0000000105007812 */ /* 0x000fe200078ec0ff */
[----:B------:R-:W-:Y:S01]  /*27b0*/  UISETP.GE.U32.AND UP1, UPT, UR40, 0x3, UPT ;  /* 0x000000032800788c */ /* 0x000fe2000bf26070 */
[----:B------:R-:W-:Y:S01]  /*27c0*/  LOP3.LUT R4, R18, 0x60, RZ, 0xc0, !PT ;  /* 0x0000006012047812 */ /* 0x000fe200078ec0ff */
[----:B------:R-:W-:Y:S01]  /*27d0*/  UISETP.LT.U32.AND UP0, UPT, UR40, 0x3, UP0 ;  /* 0x000000032800788c */ /* 0x000fe20008701070 */
[----:B------:R-:W-:Y:S01]  /*27e0*/  SHF.R.S32.HI R13, RZ, 0x1f, R57 ;  /* 0x0000001fff0d7819 */ /* 0x000fe20000011439 */
[----:B------:R-:W-:Y:S01]  /*27f0*/  IMAD.SHL.U32 R10, R0, 0x40, RZ ;  /* 0x00000040000a7824 */ /* 0x000fe200078e00ff */
[----:B------:R-:W-:Y:S01]  /*2800*/  SHF.R.U32.HI R8, RZ, 0x1, R4 ;  /* 0x00000001ff087819 */ /* 0x000fe20000011604 */
[----:B------:R-:W-:Y:S01]  /*2810*/  ULDC.64 UR8, c[0x0][0x5d0] ;  /* 0x0001740000087ab9 */ /* 0x000fe20000000a00 */
[----:B------:R-:W-:Y:S01]  /*2820*/  LOP3.LUT R4, R18, 0x3, RZ, 0xc0, !PT ;  /* 0x0000000312047812 */ /* 0x000fe200078ec0ff */
[----:B------:R-:W-:Y:S01]  /*2830*/  UIMAD.WIDE.U32 UR4, UR39, -0x55555555, URZ ;  /* 0xaaaaaaab270478a5 */ /* 0x000fe2000f8e003f */
[--C-:B------:R-:W-:Y:S01]  /*2840*/  IADD3 R5, RZ, -R8, -R3.reuse ;  /* 0x80000008ff057210 */ /* 0x100fe20007ffe803 */
[----:B------:R-:W-:Y:S01]  /*2850*/  USEL UR6, URZ, 0x1, !UP0 ;  /* 0x000000013f067887 */ /* 0x000fe2000c000000 */
[----:B------:R-:W-:Y:S01]  /*2860*/  LOP3.LUT R75, R10, 0x40, R3, 0xe2, !PT ;  /* 0x000000400a4b7812 */ /* 0x000fe200078ee203 */
[----:B------:R-:W-:Y:S01]  /*2870*/  IMAD.SHL.U32 R3, R60, 0x20, RZ ;  /* 0x000000203c037824 */ /* 0x000fe200078e00ff */
[----:B------:R-:W-:Y:S01]  /*2880*/  USHF.R.U32.HI UR4, URZ, 0x1, UR5 ;  /* 0x000000013f047899 */ /* 0x000fe20008011605 */
[----:B--2---:R-:W-:Y:S01]  /*2890*/  IMAD R59, R0, -0x40, R5 ;  /* 0xffffffc0003b7824 */ /* 0x004fe200078e0205 */
[----:B------:R-:W-:Y:S01]  /*28a0*/  ULOP3.LUT UR38, UR38, UR6, URZ, 0x3c, !UPT ;  /* 0x0000000626267292 */ /* 0x000fe2000f8e3c3f */
[----:B------:R-:W-:Y:S01]  /*28b0*/  IMAD.SHL.U32 R0, R62, 0x100, RZ ;  /* 0x000001003e007824 */ /* 0x000fe200078e00ff */
[----:B----4-:R-:W-:Y:S01]  /*28c0*/  ISETP.GE.AND P0, PT, R3, R6, PT ;  /* 0x000000060300720c */ /* 0x010fe20003f06270 */
[----:B------:R-:W-:Y:S01]  /*28d0*/  IMAD R10, R4, -0x2, R6 ;  /* 0xfffffffe040a7824 */ /* 0x000fe200078e0206 */
[----:B------:R-:W-:Y:S01]  /*28e0*/  UIMAD UR39, UR4, -0x3, UR39 ;  /* 0xfffffffd042778a4 */ /* 0x000fe2000f8e0227 */
[----:B------:R-:W-:Y:S01]  /*28f0*/  IMAD.SHL.U32 R6, R18, 0x2, RZ ;  /* 0x0000000212067824 */ /* 0x000fe200078e00ff */
[----:B------:R-:W-:Y:S01]  /*2900*/  ISETP.GE.OR P0, PT, R0, UR7, P0 ;  /* 0x0000000700007c0c */ /* 0x000fe20008706670 */
[----:B------:R-:W-:Y:S01]  /*2910*/  IMAD R4, R13, UR8, RZ ;  /* 0x000000080d047c24 */ /* 0x000fe2000f8e02ff */
[----:B------:R-:W-:Y:S01]  /*2920*/  @UP1 ULOP3.LUT UR38, UR38, 0x1, UR4, 0x78, !UPT ;  /* 0x0000000126261892 */ /* 0x000fe2000f8e7804 */
[----:B------:R-:W-:Y:S01]  /*2930*/  IMAD.WIDE R62, R62, 0x100, RZ ;  /* 0x000001003e3e7825 */ /* 0x000fe200078e02ff */
[----:B------:R-:W-:-:S02]  /*2940*/  LOP3.LUT R6, R3, 0x6, R6, 0xf8, !PT ;  /* 0x0000000603067812 */ /* 0x000fc400078ef806 */
[----:B------:R-:W-:Y:S01]  /*2950*/  IADD3 R59, -R0, UR7, R59 ;  /* 0x00000007003b7c10 */ /* 0x000fe2000fffe13b */
[C---:B------:R-:W-:Y:S01]  /*2960*/  IMAD R9, R57.reuse, UR9, R4 ;  /* 0x0000000939097c24 */ /* 0x040fe2000f8e0204 */
[----:B------:R-:W-:Y:S01]  /*2970*/  SHF.R.S32.HI R7, RZ, 0x1f, R6 ;  /* 0x0000001fff077819 */ /* 0x000fe20000011406 */
[----:B------:R-:W-:Y:S01]  /*2980*/  IMAD.IADD R3, R10, 0x1, -R3 ;  /* 0x000000010a037824 */ /* 0x000fe200078e0a03 */
[----:B------:R-:W-:Y:S01]  /*2990*/  LOP3.LUT R75, R62, R75, R8, 0xfe, !PT ;  /* 0x0000004b3e4b7212 */ /* 0x000fe200078efe08 */
[----:B------:R-:W-:Y:S02]  /*29a0*/  IMAD.MOV.U32 R0, RZ, RZ, -0x1 ;  /* 0xffffffffff007424 */ /* 0x000fe400078e00ff */
[----:B------:R-:W-:-:S04]  /*29b0*/  IMAD.WIDE.U32 R4, R57, UR8, R6 ;  /* 0x0000000839047c25 */ /* 0x000fc8000f8e0006 */
[----:B------:R-:W-:Y:S02]  /*29c0*/  IMAD.IADD R9, R5, 0x1, R9 ;  /* 0x0000000105097824 */ /* 0x000fe400078e0209 */
[----:B------:R-:W-:Y:S01]  /*29d0*/  IMAD.MOV.U32 R8, RZ, RZ, R4 ;  /* 0x000000ffff087224 */ /* 0x000fe200078e0004 */
[----:B------:R-:W-:Y:S06]  /*29e0*/  @P0 BRA `(.L_x_34) ;  /* 0x0000002400940947 */ /* 0x000fec0003800000 */
[----:B------:R-:W0:Y:S01]  /*29f0*/  LDC.64 R4, c[0x0][0x5c8] ;  /* 0x00017200ff047b82 */ /* 0x000e220000000a00 */
[----:B-----5:R-:W-:Y:S01]  /*2a00*/  FSETP.NEU.AND P1, PT, R58, RZ, PT ;  /* 0x000000ff3a00720b */ /* 0x020fe20003f2d000 */
[----:B------:R-:W-:Y:S01]  /*2a10*/  BSSY B0, `(.L_x_34) ;  /* 0x0000262000007945 */ /* 0x000fe20003800000 */
[----:B------:R-:W-:-:S04]  /*2a20*/  ISETP.GT.AND P3, PT, R59, RZ, PT ;  /* 0x000000ff3b00720c */ /* 0x000fc80003f64270 */
[----:B------:R-:W-:Y:S01]  /*2a30*/  ISETP.GT.AND P0, PT, R3, RZ, P3 ;  /* 0x000000ff0300720c */ /* 0x000fe20001f04270 */
[-C--:B0-----:R-:W-:Y:S02]  /*2a40*/  IMAD R10, R63, R4.reuse, RZ ;  /* 0x000000043f0a7224 */ /* 0x081fe400078e02ff */
[----:B------:R-:W-:-:S04]  /*2a50*/  IMAD.WIDE.U32 R66, R75, R4, R8 ;  /* 0x000000044b427225 */ /* 0x000fc800078e0008 */
[----:B------:R-:W-:-:S04]  /*2a60*/  IMAD R9, R75, R5, R10 ;  /* 0x000000054b097224 */ /* 0x000fc800078e020a */
[----:B------:R-:W-:Y:S01]  /*2a70*/  IMAD.IADD R77, R67, 0x1, R9 ;  /* 0x00000001434d7824 */ /* 0x000fe200078e0209 */
[----:B------:R-:W-:Y:S06]  /*2a80*/  @!P1 BRA `(.L_x_35) ;  /* 0x0000001800d89947 */ /* 0x000fec0003800000 */
[----:B------:R-:W0:Y:S01]  /*2a90*/  LDC.64 R10, c[0x0][0x5b8] ;  /* 0x00016e00ff0a7b82 */ /* 0x000e220000000a00 */
[----:B------:R-:W-:-:S07]  /*2aa0*/  ULDC.64 UR4, c[0x0][0x5c0] ;  /* 0x0001700000047ab9 */ /* 0x000fce0000000a00 */
[----:B------:R-:W1:Y:S08]  /*2ab0*/  LDC.64 R20, c[0x0][0x5b0] ;  /* 0x00016c00ff147b82 */ /* 0x000e700000000a00 */
[----:B------:R-:W2:Y:S01]  /*2ac0*/  LDC.64 R8, c[0x0][0x5a8] ;  /* 0x00016a00ff087b82 */ /* 0x000ea20000000a00 */
[-C--:B0-----:R-:W-:Y:S02]  /*2ad0*/  IMAD R12, R13, R10.reuse, RZ ;  /* 0x0000000a0d0c7224 */ /* 0x081fe400078e02ff */
[----:B------:R-:W-:-:S04]  /*2ae0*/  IMAD.WIDE.U32 R14, R57, R10, R6 ;  /* 0x0000000a390e7225 */ /* 0x000fc800078e0006 */
[----:B------:R-:W-:Y:S02]  /*2af0*/  IMAD R67, R57, R11, R12 ;  /* 0x0000000b39437224 */ /* 0x000fe400078e020c */
[----:B-1----:R-:W-:-:S03]  /*2b00*/  IMAD R12, R63, R20, RZ ;  /* 0x000000143f0c7224 */ /* 0x002fc600078e02ff */
[----:B------:R-:W-:Y:S01]  /*2b10*/  IADD3 R13, R15, R67, RZ ;  /* 0x000000430f0d7210 */ /* 0x000fe20007ffe0ff */
[----:B------:R-:W-:Y:S02]  /*2b20*/  IMAD R73, R75, R21, R12 ;  /* 0x000000154b497224 */ /* 0x000fe400078e020c */
[----:B------:R-:W-:-:S04]  /*2b30*/  IMAD.MOV.U32 R12, RZ, RZ, R14 ;  /* 0x000000ffff0c7224 */ /* 0x000fc800078e000e */
[----:B------:R-:W-:-:S04]  /*2b40*/  IMAD.WIDE.U32 R60, R75, R20, R12 ;  /* 0x000000144b3c7225 */ /* 0x000fc800078e000c */
[----:B------:R-:W-:Y:S01]  /*2b50*/  IMAD.IADD R11, R61, 0x1, R73 ;  /* 0x000000013d0b7824 */ /* 0x000fe200078e0249 */
[----:B--2---:R-:W-:-:S04]  /*2b60*/  LEA R64, P1, R60, R8, 0x1 ;  /* 0x000000083c407211 */ /* 0x004fc800078208ff */
[----:B------:R-:W-:-:S05]  /*2b70*/  LEA.HI.X R65, R60, R9, R11, 0x1, P1 ;  /* 0x000000093c417211 */ /* 0x000fca00008f0c0b */
[----:B------:R0:W2:Y:S01]  /*2b80*/  @P0 LDG.E.LTC128B.U16 R11, desc[UR36][R64.64] ;  /* 0x00000024400b0981 */ /* 0x0000a2000c1e1520 */
[----:B------:R-:W-:Y:S01]  /*2b90*/  LEA R60, P1, R66, UR4, 0x1 ;  /* 0x00000004423c7c11 */ /* 0x000fe2000f8208ff */
[----:B------:R-:W-:Y:S01]  /*2ba0*/  IMAD.WIDE.U32 R68, R75, R20, R6 ;  /* 0x000000144b447225 */ /* 0x000fe200078e0006 */
[----:B------:R-:W-:Y:S03]  /*2bb0*/  BSSY B1, `(.L_x_36) ;  /* 0x0000011000017945 */ /* 0x000fe60003800000 */
[----:B------:R-:W-:Y:S02]  /*2bc0*/  IMAD.IADD R69, R73, 0x1, R69 ;  /* 0x0000000149457824 */ /* 0x000fe400078e0245 */
[----:B------:R-:W-:-:S04]  /*2bd0*/  IMAD.WIDE.U32 R70, R57, R10, R68 ;  /* 0x0000000a39467225 */ /* 0x000fc800078e0044 */
[----:B0-----:R-:W-:Y:S01]  /*2be0*/  IMAD.SHL.U32 R64, R20, 0x8, RZ ;  /* 0x0000000814407824 */ /* 0x001fe200078e00ff */
[----:B------:R-:W-:Y:S01]  /*2bf0*/  LEA R68, P2, R70, R8, 0x1 ;  /* 0x0000000846447211 */ /* 0x000fe200078408ff */
[----:B--2---:R-:W-:-:S04]  /*2c00*/  IMAD.U32 R61, R11, 0x10000, RZ ;  /* 0x000100000b3d7824 */ /* 0x004fc800078e00ff */
[----:B------:R-:W-:-:S04]  /*2c10*/  FMUL R61, R61, R58 ;  /* 0x0000003a3d3d7220 */ /* 0x000fc80000400000 */
[----:B------:R-:W-:Y:S01]  /*2c20*/  FFMA R61, R40, R56, R61 ;  /* 0x00000038283d7223 */ /* 0x000fe2000000003d */
[----:B------:R-:W-:-:S04]  /*2c30*/  IMAD.IADD R40, R67, 0x1, R71 ;  /* 0x0000000143287824 */ /* 0x000fc800078e0247 */
[----:B------:R-:W-:Y:S02]  /*2c40*/  F2FP.BF16.F32.PACK_AB R65, RZ, R61 ;  /* 0x0000003dff41723e */ /* 0x000fe400000010ff */
[----:B------:R-:W-:Y:S02]  /*2c50*/  LEA.HI.X R61, R66, UR5, R77, 0x1, P1 ;  /* 0x00000005423d7c11 */ /* 0x000fe400088f0c4d */
[----:B------:R-:W-:Y:S02]  /*2c60*/  ISETP.GT.AND P1, PT, R3, 0x1, P3 ;  /* 0x000000010300780c */ /* 0x000fe40001f24270 */
[----:B------:R-:W-:Y:S01]  /*2c70*/  LEA.HI.X R69, R70, R9, R40, 0x1, P2 ;  /* 0x0000000946457211 */ /* 0x000fe200010f0c28 */
[----:B------:R0:W-:Y:S02]  /*2c80*/  @P0 STG.E.U16 desc[UR36][R60.64], R65 ;  /* 0x000000413c000986 */ /* 0x0001e4000c101524 */
[----:B0-----:R-:W-:-:S08]  /*2c90*/  SHF.L.U64.HI R65, R20, 0x3, R21 ;  /* 0x0000000314417819 */ /* 0x001fd00000010215 */
[----:B------:R-:W-:Y:S05]  /*2ca0*/  @!P1 BRA `(.L_x_37) ;  /* 0x0000000000049947 */ /* 0x000fea0003800000 */
[----:B------:R0:W5:Y:S02]  /*2cb0*/  LDG.E.LTC128B.U16 R11, desc[UR36][R68.64+0x2] ;  /* 0x00000224440b7981 */ /* 0x000164000c1e1520 */
.L_x_37:
[----:B------:R-:W-:Y:S05]  /*2cc0*/  BSYNC B1 ;  /* 0x0000000000017941 */ /* 0x000fea0003800000 */
.L_x_36:
[----:B-----5:R-:W-:Y:S01]  /*2cd0*/  IMAD.U32 R71, R11, 0x10000, RZ ;  /* 0x000100000b477824 */ /* 0x020fe200078e00ff */
[----:B------:R-:W-:Y:S01]  /*2ce0*/  ISETP.GT.AND P0, PT, R59, 0x8, PT ;  /* 0x000000083b00780c */ /* 0x000fe20003f04270 */
[----:B------:R-:W-:-:S04]  /*2cf0*/  IMAD.WIDE.U32 R76, R75, R20, R64 ;  /* 0x000000144b4c7225 */ /* 0x000fc800078e0040 */
[----:B------:R-:W-:Y:S01]  /*2d00*/  FMUL R40, R71, R58 ;  /* 0x0000003a47287220 */ /* 0x000fe20000400000 */
[----:B------:R-:W-:Y:S01]  /*2d10*/  ISETP.GT.AND P2, PT, R3, RZ, P0 ;  /* 0x000000ff0300720c */ /* 0x000fe20000744270 */
[----:B------:R-:W-:Y:S02]  /*2d20*/  IMAD.IADD R71, R73, 0x1, R77 ;  /* 0x0000000149477824 */ /* 0x000fe400078e024d */
[----:B------:R-:W-:Y:S01]  /*2d30*/  FFMA R40, R41, R56, R40 ;  /* 0x0000003829287223 */ /* 0x000fe20000000028 */
[----:B------:R-:W-:-:S04]  /*2d40*/  IADD3 R41, P4, R14, R76, RZ ;  /* 0x0000004c0e297210 */ /* 0x000fc80007f9e0ff */
[----:B------:R-:W-:Y:S01]  /*2d50*/  F2FP.BF16.F32.PACK_AB R40, RZ, R40 ;  /* 0x00000028ff28723e */ /* 0x000fe200000010ff */
[----:B------:R-:W-:Y:S01]  /*2d60*/  IMAD.X R66, R71, 0x1, R13, P4 ;  /* 0x0000000147427824 */ /* 0x000fe200020e060d */
[----:B------:R-:W-:-:S04]  /*2d70*/  LEA R72, P4, R41, R8, 0x1 ;  /* 0x0000000829487211 */ /* 0x000fc800078808ff */
[--C-:B------:R-:W-:Y:S02]  /*2d80*/  LEA.HI.X R73, R41, R9, R66.reuse, 0x1, P4 ;  /* 0x0000000929497211 */ /* 0x100fe400020f0c42 */
[----:B------:R-:W-:Y:S02]  /*2d90*/  PRMT R66, R40, 0x7610, R66 ;  /* 0x0000761028427816 */ /* 0x000fe40000000042 */
[----:B------:R-:W-:-:S03]  /*2da0*/  PRMT R40, R11, 0x7610, R40 ;  /* 0x000076100b287816 */ /* 0x000fc60000000028 */
[----:B------:R1:W-:Y:S04]  /*2db0*/  @P1 STG.E.U16 desc[UR36][R60.64+0x2], R66 ;  /* 0x000002423c001986 */ /* 0x0003e8000c101524 */
[----:B------:R2:W3:Y:S01]  /*2dc0*/  @P2 LDG.E.LTC128B.U16 R40, desc[UR36][R72.64] ;  /* 0x0000002448282981 */ /* 0x0004e2000c1e1520 */
[----:B------:R-:W-:Y:S01]  /*2dd0*/  IMAD.SHL.U32 R11, R4, 0x10, RZ ;  /* 0x00000010040b7824 */ /* 0x000fe200078e00ff */
[----:B------:R-:W-:Y:S01]  /*2de0*/  IADD3 R76, P1, R6, R76, RZ ;  /* 0x0000004c064c7210 */ /* 0x000fe20007f3e0ff */
[----:B------:R-:W-:Y:S03]  /*2df0*/  BSSY B1, `(.L_x_38) ;  /* 0x0000011000017945 */ /* 0x000fe60003800000 */
[----:B------:R-:W-:Y:S01]  /*2e00*/  IADD3 R70, P4, R11, R60, RZ ;  /* 0x0000003c0b467210 */ /* 0x000fe20007f9e0ff */
[----:B------:R-:W-:Y:S01]  /*2e10*/  IMAD.X R77, R7, 0x1, R71, P1 ;  /* 0x00000001074d7824 */ /* 0x000fe200008e0647 */
[----:B------:R-:W-:Y:S01]  /*2e20*/  ISETP.GT.AND P1, PT, R3, 0x1, P0 ;  /* 0x000000010300780c */ /* 0x000fe20000724270 */
[----:B------:R-:W-:-:S04]  /*2e30*/  IMAD.WIDE.U32 R76, R57, R10, R76 ;  /* 0x0000000a394c7225 */ /* 0x000fc800078e004c */
[----:B-1----:R-:W-:Y:S01]  /*2e40*/  IMAD.IADD R66, R67, 0x1, R77 ;  /* 0x0000000143427824 */ /* 0x002fe200078e024d */
[----:B--2---:R-:W-:-:S04]  /*2e50*/  LEA R72, P5, R76, R8, 0x1 ;  /* 0x000000084c487211 */ /* 0x004fc800078a08ff */
[----:B------:R-:W-:Y:S01]  /*2e60*/  LEA.HI.X R73, R76, R9, R66, 0x1, P5 ;  /* 0x000000094c497211 */ /* 0x000fe200028f0c42 */
[----:B---3--:R-:W-:-:S04]  /*2e70*/  IMAD.U32 R41, R40, 0x10000, RZ ;  /* 0x0001000028297824 */ /* 0x008fc800078e00ff */
[----:B------:R-:W-:-:S04]  /*2e80*/  FMUL R41, R41, R58 ;  /* 0x0000003a29297220 */ /* 0x000fc80000400000 */
[----:B------:R-:W-:Y:S01]  /*2e90*/  FFMA R42, R42, R56, R41 ;  /* 0x000000382a2a7223 */ /* 0x000fe20000000029 */
[----:B------:R-:W-:-:S04]  /*2ea0*/  SHF.L.U64.HI R41, R4, 0x4, R5 ;  /* 0x0000000404297819 */ /* 0x000fc80000010205 */
[----:B------:R-:W-:Y:S01]  /*2eb0*/  F2FP.BF16.F32.PACK_AB R42, RZ, R42 ;  /* 0x0000002aff2a723e */ /* 0x000fe200000010ff */
[----:B------:R-:W-:-:S05]  /*2ec0*/  IMAD.X R71, R41, 0x1, R61, P4 ;  /* 0x0000000129477824 */ /* 0x000fca00020e063d */
[----:B------:R1:W-:Y:S01]  /*2ed0*/  @P2 STG.E.U16 desc[UR36][R70.64], R42 ;  /* 0x0000002a46002986 */ /* 0x0003e2000c101524 */
[----:B------:R-:W-:Y:S05]  /*2ee0*/  @!P1 BRA `(.L_x_39) ;  /* 0x0000000000049947 */ /* 0x000fea0003800000 */
[----:B------:R2:W5:Y:S02]  /*2ef0*/  LDG.E.LTC128B.U16 R40, desc[UR36][R72.64+0x2] ;  /* 0x0000022448287981 */ /* 0x000564000c1e1520 */
.L_x_39:
[----:B------:R-:W-:Y:S05]  /*2f00*/  BSYNC B1 ;  /* 0x0000000000017941 */ /* 0x000fea0003800000 */
.L_x_38:
[----:B-----5:R-:W-:Y:S01]  /*2f10*/  IMAD.U32 R77, R40, 0x10000, RZ ;  /* 0x00010000284d7824 */ /* 0x020fe200078e00ff */
[----:B------:R-:W-:Y:S01]  /*2f20*/  ISETP.GT.AND P2, PT, R3, 0x8, P3 ;  /* 0x000000080300780c */ /* 0x000fe20001f44270 */
[----:B------:R-:W-:Y:S02]  /*2f30*/  BSSY B1, `(.L_x_40) ;  /* 0x000000a000017945 */ /* 0x000fe40003800000 */
[----:B-1----:R-:W-:-:S04]  /*2f40*/  FMUL R42, R77, R58 ;  /* 0x0000003a4d2a7220 */ /* 0x002fc80000400000 */
[----:B------:R-:W-:Y:S01]  /*2f50*/  FFMA R42, R43, R56, R42 ;  /* 0x000000382b2a7223 */ /* 0x000fe2000000002a */
[----:B------:R-:W-:-:S04]  /*2f60*/  @P1 IMAD.MOV.U32 R43, RZ, RZ, R71 ;  /* 0x000000ffff2b1224 */ /* 0x000fc800078e0047 */
[----:B------:R-:W-:-:S04]  /*2f70*/  F2FP.BF16.F32.PACK_AB R42, RZ, R42 ;  /* 0x0000002aff2a723e */ /* 0x000fc800000010ff */
[----:B------:R-:W-:Y:S01]  /*2f80*/  PRMT R66, R42, 0x7610, R66 ;  /* 0x000076102a427816 */ /* 0x000fe20000000042 */
[----:B------:R-:W-:-:S05]  /*2f90*/  @P1 IMAD.MOV.U32 R42, RZ, RZ, R70 ;  /* 0x000000ffff2a1224 */ /* 0x000fca00078e0046 */
[----:B------:R1:W-:Y:S01]  /*2fa0*/  @P1 STG.E.U16 desc[UR36][R42.64+0x2], R66 ;  /* 0x000002422a001986 */ /* 0x0003e2000c101524 */
[----:B------:R-:W-:Y:S05]  /*2fb0*/  @!P2 BRA `(.L_x_41) ;  /* 0x000000000004a947 */ /* 0x000fea0003800000 */
[----:B------:R3:W5:Y:S02]  /*2fc0*/  LDG.E.LTC128B.U16 R40, desc[UR36][R68.64+0x10] ;  /* 0x0000102444287981 */ /* 0x000764000c1e1520 */
.L_x_41:
[----:B------:R-:W-:Y:S05]  /*2fd0*/  BSYNC B1 ;  /* 0x0000000000017941 */ /* 0x000fea0003800000 */
.L_x_40:
[----:B-1---5:R-:W-:Y:S01]  /*2fe0*/  IMAD.U32 R43, R40, 0x10000, RZ ;  /* 0x00010000282b7824 */ /* 0x022fe200078e00ff */
[----:B------:R-:W-:Y:S01]  /*2ff0*/  ISETP.GT.AND P1, PT, R3, 0x9, P3 ;  /* 0x000000090300780c */ /* 0x000fe20001f24270 */
[----:B------:R-:W-:Y:S01]  /*3000*/  @P2 IMAD.MOV.U32 R42, RZ, RZ, R60 ;  /* 0x000000ffff2a2224 */ /* 0x000fe200078e003c */
[----:B------:R-:W-:Y:S01]  /*3010*/  BSSY B1, `(.L_x_42) ;  /* 0x0000009000017945 */ /* 0x000fe20003800000 */
[----:B------:R-:W-:-:S04]  /*3020*/  FMUL R43, R43, R58 ;  /* 0x0000003a2b2b7220 */ /* 0x000fc80000400000 */
[----:B------:R-:W-:-:S05]  /*3030*/  FFMA R43, R44, R56, R43 ;  /* 0x000000382c2b7223 */ /* 0x000fca000000002b */
[----:B------:R-:W-:-:S04]  /*3040*/  F2FP.BF16.F32.PACK_AB R43, RZ, R43 ;  /* 0x0000002bff2b723e */ /* 0x000fc800000010ff */
[----:B------:R-:W-:Y:S01]  /*3050*/  PRMT R44, R43, 0x7610, R44 ;  /* 0x000076102b2c7816 */ /* 0x000fe2000000002c */
[----:B------:R-:W-:-:S05]  /*3060*/  @P2 IMAD.MOV.U32 R43, RZ, RZ, R61 ;  /* 0x000000ffff2b2224 */ /* 0x000fca00078e003d */
[----:B------:R1:W-:Y:S01]  /*3070*/  @P2 STG.E.U16 desc[UR36][R42.64+0x10], R44 ;  /* 0x0000102c2a002986 */ /* 0x0003e2000c101524 */
[----:B------:R-:W-:Y:S05]  /*3080*/  @!P1 BRA `(.L_x_43) ;  /* 0x0000000000049947 */ /* 0x000fea0003800000 */
[----:B------:R4:W5:Y:S02]  /*3090*/  LDG.E.LTC128B.U16 R40, desc[UR36][R68.64+0x12] ;  /* 0x0000122444287981 */ /* 0x000964000c1e1520 */
.L_x_43:
[----:B------:R-:W-:Y:S05]  /*30a0*/  BSYNC B1 ;  /* 0x0000000000017941 */ /* 0x000fea0003800000 */
.L_x_42:
[----:B-1---5:R-:W-:Y:S01]  /*30b0*/  IMAD.U32 R43, R40, 0x10000, RZ ;  /* 0x00010000282b7824 */ /* 0x022fe200078e00ff */
[----:B------:R-:W-:Y:S01]  /*30c0*/  ISETP.GT.AND P2, PT, R3, 0x8, P0 ;  /* 0x000000080300780c */ /* 0x000fe20000744270 */
[----:B------:R-:W-:Y:S02]  /*30d0*/  BSSY B1, `(.L_x_44) ;  /* 0x000000a000017945 */ /* 0x000fe40003800000 */
[----:B------:R-:W-:Y:S01]  /*30e0*/  FMUL R42, R43, R58 ;  /* 0x0000003a2b2a7220 */ /* 0x000fe20000400000 */
[----:B------:R-:W-:-:S03]  /*30f0*/  @P1 IMAD.MOV.U32 R43, RZ, RZ, R61 ;  /* 0x000000ffff2b1224 */ /* 0x000fc600078e003d */
[----:B------:R-:W-:-:S05]  /*3100*/  FFMA R42, R45, R56, R42 ;  /* 0x000000382d2a7223 */ /* 0x000fca000000002a */
[----:B------:R-:W-:-:S04]  /*3110*/  F2FP.BF16.F32.PACK_AB R42, RZ, R42 ;  /* 0x0000002aff2a723e */ /* 0x000fc800000010ff */
[----:B------:R-:W-:Y:S01]  /*3120*/  PRMT R44, R42, 0x7610, R44 ;  /* 0x000076102a2c7816 */ /* 0x000fe2000000002c */
[----:B------:R-:W-:-:S05]  /*3130*/  @P1 IMAD.MOV.U32 R42, RZ, RZ, R60 ;  /* 0x000000ffff2a1224 */ /* 0x000fca00078e003c */
[----:B------:R1:W-:Y:S01]  /*3140*/  @P1 STG.E.U16 desc[UR36][R42.64+0x12], R44 ;  /* 0x0000122c2a001986 */ /* 0x0003e2000c101524 */
[----:B------:R-:W-:Y:S05]  /*3150*/  @!P2 BRA `(.L_x_45) ;  /* 0x000000000004a947 */ /* 0x000fea0003800000 */
[----:B------:R0:W5:Y:S02]  /*3160*/  LDG.E.LTC128B.U16 R40, desc[UR36][R72.64+0x10] ;  /* 0x0000102448287981 */ /* 0x000164000c1e1520 */
.L_x_45:
[----:B------:R-:W-:Y:S05]  /*3170*/  BSYNC B1 ;  /* 0x0000000000017941 */ /* 0x000fea0003800000 */
.L_x_44:
        /* <DEDUP_REMOVED lines=12> */
.L_x_47:
[----:B------:R-:W-:Y:S05]  /*3240*/  BSYNC B1 ;  /* 0x0000000000017941 */ /* 0x000fea0003800000 */
.L_x_46:
        /* <DEDUP_REMOVED lines=12> */
.L_x_49:
[----:B------:R-:W-:Y:S05]  /*3310*/  BSYNC B1 ;  /* 0x0000000000017941 */ /* 0x000fea0003800000 */
.L_x_48:
        /* <DEDUP_REMOVED lines=12> */
.L_x_51:
[----:B------:R-:W-:Y:S05]  /*33e0*/  BSYNC B1 ;  /* 0x0000000000017941 */ /* 0x000fea0003800000 */
.L_x_50:
[----:B-1---5:R-:W-:Y:S01]  /*33f0*/  IMAD.U32 R43, R40, 0x10000, RZ ;  /* 0x00010000282b7824 */ /* 0x022fe200078e00ff */
[----:B------:R-:W-:Y:S01]  /*3400*/  ISETP.GT.AND P2, PT, R3, 0x10, P0 ;  /* 0x000000100300780c */ /* 0x000fe20000744270 */
[----:B------:R-:W-:Y:S02]  /*3410*/  BSSY B1, `(.L_x_52) ;  /* 0x000000a000017945 */ /* 0x000fe40003800000 */
[----:B------:R-:W-:Y:S01]  /*3420*/  FMUL R42, R43, R58 ;  /* 0x0000003a2b2a7220 */ /* 0x000fe20000400000 */
[----:B------:R-:W-:-:S03]  /*3430*/  @P1 MOV R43, R61 ;  /* 0x0000003d002b1202 */ /* 0x000fc60000000f00 */
[----:B------:R-:W-:-:S05]  /*3440*/  FFMA R42, R49, R56, R42 ;  /* 0x00000038312a7223 */ /* 0x000fca000000002a */
[----:B------:R-:W-:-:S04]  /*3450*/  F2FP.BF16.F32.PACK_AB R42, RZ, R42 ;  /* 0x0000002aff2a723e */ /* 0x000fc800000010ff */
[----:B------:R-:W-:Y:S01]  /*3460*/  PRMT R44, R42, 0x7610, R44 ;  /* 0x000076102a2c7816 */ /* 0x000fe2000000002c */
[----:B------:R-:W-:-:S05]  /*3470*/  @P1 IMAD.MOV.U32 R42, RZ, RZ, R60 ;  /* 0x000000ffff2a1224 */ /* 0x000fca00078e003c */
[----:B------:R1:W-:Y:S01]  /*3480*/  @P1 STG.E.U16 desc[UR36][R42.64+0x22], R44 ;  /* 0x0000222c2a001986 */ /* 0x0003e2000c101524 */
[----:B------:R-:W-:Y:S05]  /*3490*/  @!P2 BRA `(.L_x_53) ;  /* 0x000000000004a947 */ /* 0x000fea0003800000 */
[----:B------:R0:W5:Y:S02]  /*34a0*/  LDG.E.LTC128B.U16 R40, desc[UR36][R72.64+0x20] ;  /* 0x0000202448287981 */ /* 0x000164000c1e1520 */
.L_x_53:
[----:B------:R-:W-:Y:S05]  /*34b0*/  BSYNC B1 ;  /* 0x0000000000017941 */ /* 0x000fea0003800000 */
.L_x_52:
        /* <DEDUP_REMOVED lines=12> */
.L_x_55:
[----:B------:R-:W-:Y:S05]  /*3580*/  BSYNC B1 ;  /* 0x0000000000017941 */ /* 0x000fea0003800000 */
.L_x_54:
        /* <DEDUP_REMOVED lines=12> */
.L_x_57:
[----:B------:R-:W-:Y:S05]  /*3650*/  BSYNC B1 ;  /* 0x0000000000017941 */ /* 0x000fea0003800000 */
.L_x_56:
        /* <DEDUP_REMOVED lines=12> */
.L_x_59:
[----:B------:R-:W-:Y:S05]  /*3720*/  BSYNC B1 ;  /* 0x0000000000017941 */ /* 0x000fea0003800000 */
.L_x_58:
        /* <DEDUP_REMOVED lines=12> */
.L_x_61:
[----:B------:R-:W-:Y:S05]  /*37f0*/  BSYNC B1 ;  /* 0x0000000000017941 */ /* 0x000fea0003800000 */
.L_x_60:
[----:B-1---5:R-:W-:Y:S01]  /*3800*/  IMAD.U32 R43, R40, 0x10000, RZ ;  /* 0x00010000282b7824 */ /* 0x022fe200078e00ff */
[----:B------:R-:W-:Y:S01]  /*3810*/  ISETP.GT.AND P1, PT, R3, 0x19, P0 ;  /* 0x000000190300780c */ /* 0x000fe20000724270 */
[----:B------:R-:W-:Y:S01]  /*3820*/  @P2 IMAD.MOV.U32 R42, RZ, RZ, R70 ;  /* 0x000000ffff2a2224 */ /* 0x000fe200078e0046 */
[----:B------:R-:W-:Y:S01]  /*3830*/  IADD3 R75, P0, R75, 0x80, RZ ;  /* 0x000000804b4b7810 */ /* 0x000fe20007f1e0ff */
[----:B------:R-:W-:Y:S01]  /*3840*/  FMUL R43, R43, R58 ;  /* 0x0000003a2b2b7220 */ /* 0x000fe20000400000 */
[----:B------:R-:W-:Y:S03]  /*3850*/  BSSY B1, `(.L_x_62) ;  /* 0x0000009000017945 */ /* 0x000fe60003800000 */
[----:B------:R-:W-:Y:S01]  /*3860*/  FFMA R43, R54, R56, R43 ;  /* 0x00000038362b7223 */ /* 0x000fe2000000002b */
[----:B------:R-:W-:-:S04]  /*3870*/  IMAD.X R63, RZ, RZ, R63, P0 ;  /* 0x000000ffff3f7224 */ /* 0x000fc800000e063f */
[----:B------:R-:W-:-:S04]  /*3880*/  F2FP.BF16.F32.PACK_AB R43, RZ, R43 ;  /* 0x0000002bff2b723e */ /* 0x000fc800000010ff */
[----:B------:R-:W-:Y:S01]  /*3890*/  PRMT R44, R43, 0x7610, R44 ;  /* 0x000076102b2c7816 */ /* 0x000fe2000000002c */
[----:B------:R-:W-:-:S05]  /*38a0*/  @P2 IMAD.MOV.U32 R43, RZ, RZ, R71 ;  /* 0x000000ffff2b2224 */ /* 0x000fca00078e0047 */
[----:B------:R1:W-:Y:S01]  /*38b0*/  @P2 STG.E.U16 desc[UR36][R42.64+0x30], R44 ;  /* 0x0000302c2a002986 */ /* 0x0003e2000c101524 */
[----:B------:R-:W-:Y:S05]  /*38c0*/  @!P1 BRA `(.L_x_63) ;  /* 0x0000000000049947 */ /* 0x000fea0003800000 */
[----:B------:R0:W5:Y:S02]  /*38d0*/  LDG.E.LTC128B.U16 R40, desc[UR36][R72.64+0x32] ;  /* 0x0000322448287981 */ /* 0x000164000c1e1520 */
.L_x_63:
[----:B------:R-:W-:Y:S05]  /*38e0*/  BSYNC B1 ;  /* 0x0000000000017941 */ /* 0x000fea0003800000 */
.L_x_62:
[----:B-1---5:R-:W-:Y:S01]  /*38f0*/  IMAD.U32 R43, R40, 0x10000, RZ ;  /* 0x00010000282b7824 */ /* 0x022fe200078e00ff */
[----:B------:R-:W-:Y:S01]  /*3900*/  ISETP.GT.AND P0, PT, R59, 0x80, PT ;  /* 0x000000803b00780c */ /* 0x000fe20003f04270 */
[----:B------:R-:W-:Y:S02]  /*3910*/  IMAD R42, R63, R20, RZ ;  /* 0x000000143f2a7224 */ /* 0x000fe400078e02ff */
[----:B------:R-:W-:Y:S01]  /*3920*/  FMUL R44, R43, R58 ;  /* 0x0000003a2b2c7220 */ /* 0x000fe20000400000 */
[----:B------:R-:W-:Y:S01]  /*3930*/  ISETP.GT.AND P3, PT, R3, RZ, P0 ;  /* 0x000000ff0300720c */ /* 0x000fe20000764270 */
[C---:B------:R-:W-:Y:S02]  /*3940*/  IMAD R53, R75.reuse, R21, R42 ;  /* 0x000000154b357224 */ /* 0x040fe400078e022a */
[----:B------:R-:W-:-:S04]  /*3950*/  IMAD.WIDE.U32 R42, R75, R20, R12 ;  /* 0x000000144b2a7225 */ /* 0x000fc800078e000c */
[----:B------:R-:W-:Y:S01]  /*3960*/  FFMA R55, R55, R56, R44 ;  /* 0x0000003837377223 */ /* 0x000fe2000000002c */
[----:B------:R-:W-:Y:S01]  /*3970*/  IMAD.IADD R21, R43, 0x1, R53 ;  /* 0x000000012b157824 */ /* 0x000fe200078e0235 */
[----:B------:R-:W-:-:S03]  /*3980*/  LEA R44, P2, R42, R8, 0x1 ;  /* 0x000000082a2c7211 */ /* 0x000fc600078408ff */
[----:B------:R-:W-:Y:S02]  /*3990*/  F2FP.BF16.F32.PACK_AB R55, RZ, R55 ;  /* 0x00000037ff37723e */ /* 0x000fe400000010ff */
[----:B------:R-:W-:-:S03]  /*39a0*/  LEA.HI.X R45, R42, R9, R21, 0x1, P2 ;  /* 0x000000092a2d7211 */ /* 0x000fc600010f0c15 */
[----:B------:R1:W-:Y:S04]  /*39b0*/  @P1 STG.E.U16 desc[UR36][R70.64+0x32], R55 ;  /* 0x0000323746001986 */ /* 0x0003e8000c101524 */
[----:B------:R-:W2:Y:S01]  /*39c0*/  @P3 LDG.E.LTC128B.U16 R40, desc[UR36][R44.64] ;  /* 0x000000242c283981 */ /* 0x000ea2000c1e1520 */
[----:B------:R-:W-:Y:S01]  /*39d0*/  IMAD.WIDE.U32 R42, R75, R20, R6 ;  /* 0x000000144b2a7225 */ /* 0x000fe200078e0006 */
[C---:B------:R-:W-:Y:S01]  /*39e0*/  SHF.L.U64.HI R51, R4.reuse, 0x8, R5 ;  /* 0x0000000804337819 */ /* 0x040fe20000010205 */
[----:B------:R-:W-:Y:S01]  /*39f0*/  BSSY B1, `(.L_x_64) ;  /* 0x0000011000017945 */ /* 0x000fe20003800000 */
[----:B------:R-:W-:Y:S01]  /*3a00*/  ISETP.GT.AND P2, PT, R3, 0x1, P0 ;  /* 0x000000010300780c */ /* 0x000fe20000744270 */
[----:B------:R-:W-:Y:S02]  /*3a10*/  IMAD.IADD R43, R53, 0x1, R43 ;  /* 0x00000001352b7824 */ /* 0x000fe400078e022b */
[----:B------:R-:W-:-:S02]  /*3a20*/  IMAD.SHL.U32 R49, R4, 0x100, RZ ;  /* 0x0000010004317824 */ /* 0x000fc400078e00ff */
[----:B------:R-:W-:-:S03]  /*3a30*/  IMAD.WIDE.U32 R46, R57, R10, R42 ;  /* 0x0000000a392e7225 */ /* 0x000fc600078e002a */
[----:B------:R-:W-:Y:S01]  /*3a40*/  IADD3 R42, P1, R49, R60, RZ ;  /* 0x0000003c312a7210 */ /* 0x000fe20007f3e0ff */
[----:B------:R-:W-:Y:S01]  /*3a50*/  IMAD.IADD R5, R67, 0x1, R47 ;  /* 0x0000000143057824 */ /* 0x000fe200078e022f */
[----:B------:R-:W-:-:S03]  /*3a60*/  LEA R4, P4, R46, R8, 0x1 ;  /* 0x000000082e047211 */ /* 0x000fc600078808ff */
[----:B------:R-:W-:Y:S01]  /*3a70*/  IMAD.X R43, R51, 0x1, R61, P1 ;  /* 0x00000001332b7824 */ /* 0x000fe200008e063d */
[----:B------:R-:W-:Y:S01]  /*3a80*/  LEA.HI.X R5, R46, R9, R5, 0x1, P4 ;  /* 0x000000092e057211 */ /* 0x000fe200020f0c05 */
[----:B--2---:R-:W-:-:S04]  /*3a90*/  IMAD.U32 R21, R40, 0x10000, RZ ;  /* 0x0001000028157824 */ /* 0x004fc800078e00ff */
[----:B------:R-:W-:-:S04]  /*3aa0*/  FMUL R21, R21, R58 ;  /* 0x0000003a15157220 */ /* 0x000fc80000400000 */
[----:B------:R-:W-:-:S05]  /*3ab0*/  FFMA R21, R24, R56, R21 ;  /* 0x0000003818157223 */ /* 0x000fca0000000015 */
[----:B------:R-:W-:-:S05]  /*3ac0*/  F2FP.BF16.F32.PACK_AB R21, RZ, R21 ;  /* 0x00000015ff15723e */ /* 0x000fca00000010ff */
[----:B------:R1:W-:Y:S01]  /*3ad0*/  @P3 STG.E.U16 desc[UR36][R42.64], R21 ;  /* 0x000000152a003986 */ /* 0x0003e2000c101524 */
[----:B------:R-:W-:Y:S05]  /*3ae0*/  @!P2 BRA `(.L_x_65) ;  /* 0x000000000004a947 */ /* 0x000fea0003800000 */
[----:B------:R2:W5:Y:S02]  /*3af0*/  LDG.E.LTC128B.U16 R40, desc[UR36][R4.64+0x2] ;  /* 0x0000022404287981 */ /* 0x000564000c1e1520 */
.L_x_65:
[----:B------:R-:W-:Y:S05]  /*3b00*/  BSYNC B1 ;  /* 0x0000000000017941 */ /* 0x000fea0003800000 */
.L_x_64:
[----:B-----5:R-:W-:Y:S01]  /*3b10*/  IMAD.U32 R15, R40, 0x10000, RZ ;  /* 0x00010000280f7824 */ /* 0x020fe200078e00ff */
[----:B------:R-:W-:Y:S01]  /*3b20*/  ISETP.GT.AND P1, PT, R59, 0x88, PT ;  /* 0x000000883b00780c */ /* 0x000fe20003f24270 */
[----:B-1----:R-:W-:Y:S01]  /*3b30*/  IMAD.WIDE.U32 R20, R75, R20, R64 ;  /* 0x000000144b147225 */ /* 0x002fe200078e0040 */
[----:B------:R-:W-:Y:S03]  /*3b40*/  BSSY B1, `(.L_x_66) ;  /* 0x0000011000017945 */ /* 0x000fe60003800000 */
[----:B------:R-:W-:Y:S01]  /*3b50*/  FMUL R12, R15, R58 ;  /* 0x0000003a0f0c7220 */ /* 0x000fe20000400000 */
[----:B------:R-:W-:Y:S01]  /*3b60*/  ISETP.GT.AND P3, PT, R3, RZ, P1 ;  /* 0x000000ff0300720c */ /* 0x000fe20000f64270 */
[----:B------:R-:W-:Y:S01]  /*3b70*/  IMAD.IADD R53, R53, 0x1, R21 ;  /* 0x0000000135357824 */ /* 0x000fe200078e0215 */
[----:B------:R-:W-:Y:S01]  /*3b80*/  IADD3 R15, P5, R14, R20, RZ ;  /* 0x000000140e0f7210 */ /* 0x000fe20007fbe0ff */
[----:B------:R-:W-:Y:S01]  /*3b90*/  FFMA R12, R25, R56, R12 ;  /* 0x00000038190c7223 */ /* 0x000fe2000000000c */
[----:B------:R-:W-:-:S03]  /*3ba0*/  IADD3 R14, P4, R6, R20, RZ ;  /* 0x00000014060e7210 */ /* 0x000fc60007f9e0ff */
[----:B------:R-:W-:Y:S01]  /*3bb0*/  IMAD.X R20, R53, 0x1, R13, P5 ;  /* 0x0000000135147824 */ /* 0x000fe200028e060d */
[----:B------:R-:W-:Y:S02]  /*3bc0*/  F2FP.BF16.F32.PACK_AB R21, RZ, R12 ;  /* 0x0000000cff15723e */ /* 0x000fe400000010ff */
[----:B------:R-:W-:Y:S02]  /*3bd0*/  LEA R12, P5, R15, R8, 0x1 ;  /* 0x000000080f0c7211 */ /* 0x000fe400078a08ff */
[----:B------:R-:W-:Y:S01]  /*3be0*/  PRMT R24, R21, 0x7610, R24 ;  /* 0x0000761015187816 */ /* 0x000fe20000000018 */
[----:B------:R-:W-:Y:S01]  /*3bf0*/  @P2 IMAD.MOV.U32 R21, RZ, RZ, R43 ;  /* 0x000000ffff152224 */ /* 0x000fe200078e002b */
[----:B------:R-:W-:Y:S01]  /*3c00*/  LEA.HI.X R13, R15, R9, R20, 0x1, P5 ;  /* 0x000000090f0d7211 */ /* 0x000fe200028f0c14 */
[----:B------:R-:W-:-:S05]  /*3c10*/  @P2 IMAD.MOV.U32 R20, RZ, RZ, R42 ;  /* 0x000000ffff142224 */ /* 0x000fca00078e002a */
[----:B------:R1:W-:Y:S01]  /*3c20*/  @P2 STG.E.U16 desc[UR36][R20.64+0x2], R24 ;  /* 0x0000021814002986 */ /* 0x0003e2000c101524 */
[----:B------:R-:W-:Y:S05]  /*3c30*/  @!P3 BRA `(.L_x_67) ;  /* 0x000000000004b947 */ /* 0x000fea0003800000 */
[----:B------:R0:W5:Y:S02]  /*3c40*/  LDG.E.LTC128B.U16 R40, desc[UR36][R12.64] ;  /* 0x000000240c287981 */ /* 0x000164000c1e1520 */
.L_x_67:
[----:B------:R-:W-:Y:S05]  /*3c50*/  BSYNC B1 ;  /* 0x0000000000017941 */ /* 0x000fea0003800000 */
.L_x_66:
[----:B0----5:R-:W-:Y:S01]  /*3c60*/  IMAD.U32 R13, R40, 0x10000, RZ ;  /* 0x00010000280d7824 */ /* 0x021fe200078e00ff */
[----:B------:R-:W-:Y:S01]  /*3c70*/  ISETP.GT.AND P2, PT, R3, 0x1, P1 ;  /* 0x000000010300780c */ /* 0x000fe20000f44270 */
[----:B------:R-:W-:Y:S01]  /*3c80*/  IMAD.X R15, R7, 0x1, R53, P4 ;  /* 0x00000001070f7824 */ /* 0x000fe200020e0635 */
[----:B------:R-:W-:Y:S01]  /*3c90*/  IADD3 R6, P4, R42, R11, RZ ;  /* 0x0000000b2a067210 */ /* 0x000fe20007f9e0ff */
[----:B------:R-:W-:Y:S01]  /*3ca0*/  FMUL R7, R13, R58 ;  /* 0x0000003a0d077220 */ /* 0x000fe20000400000 */
[----:B------:R-:W-:Y:S01]  /*3cb0*/  BSSY B1, `(.L_x_68) ;  /* 0x000000b000017945 */ /* 0x000fe20003800000 */
[----:B------:R-:W-:-:S04]  /*3cc0*/  IMAD.WIDE.U32 R12, R57, R10, R14 ;  /* 0x0000000a390c7225 */ /* 0x000fc800078e000e */
[----:B------:R-:W-:Y:S01]  /*3cd0*/  FFMA R7, R26, R56, R7 ;  /* 0x000000381a077223 */ /* 0x000fe20000000007 */
[----:B------:R-:W-:Y:S01]  /*3ce0*/  IMAD.IADD R67, R67, 0x1, R13 ;  /* 0x0000000143437824 */ /* 0x000fe200078e020d */
[----:B------:R-:W-:-:S03]  /*3cf0*/  LEA R8, P5, R12, R8, 0x1 ;  /* 0x000000080c087211 */ /* 0x000fc600078a08ff */
[----:B------:R-:W-:Y:S01]  /*3d00*/  F2FP.BF16.F32.PACK_AB R10, RZ, R7 ;  /* 0x00000007ff0a723e */ /* 0x000fe200000010ff */
[----:B------:R-:W-:Y:S01]  /*3d10*/  IMAD.X R7, R43, 0x1, R41, P4 ;  /* 0x000000012b077824 */ /* 0x000fe200020e0629 */
[----:B------:R-:W-:-:S04]  /*3d20*/  LEA.HI.X R9, R12, R9, R67, 0x1, P5 ;  /* 0x000000090c097211 */ /* 0x000fc800028f0c43 */
[----:B------:R0:W-:Y:S01]  /*3d30*/  @P3 STG.E.U16 desc[UR36][R6.64], R10 ;  /* 0x0000000a06003986 */ /* 0x0001e2000c101524 */
[----:B------:R-:W-:Y:S05]  /*3d40*/  @!P2 BRA `(.L_x_69) ;  /* 0x000000000004a947 */ /* 0x000fea0003800000 */
[----:B------:R0:W5:Y:S02]  /*3d50*/  LDG.E.LTC128B.U16 R40, desc[UR36][R8.64+0x2] ;  /* 0x0000022408287981 */ /* 0x000164000c1e1520 */
.L_x_69:
[----:B------:R-:W-:Y:S05]  /*3d60*/  BSYNC B1 ;  /* 0x0000000000017941 */ /* 0x000fea0003800000 */
.L_x_68:
[----:B-----5:R-:W-:Y:S01]  /*3d70*/  IMAD.U32 R13, R40, 0x10000, RZ ;  /* 0x00010000280d7824 */ /* 0x020fe200078e00ff */
[----:B------:R-:W-:Y:S01]  /*3d80*/  ISETP.GT.AND P3, PT, R3, 0x8, P0 ;  /* 0x000000080300780c */ /* 0x000fe20000764270 */
[----:B------:R-:W-:Y:S02]  /*3d90*/  BSSY B1, `(.L_x_70) ;  /* 0x0000007000017945 */ /* 0x000fe40003800000 */
[----:B0-----:R-:W-:-:S04]  /*3da0*/  FMUL R10, R13, R58 ;  /* 0x0000003a0d0a7220 */ /* 0x001fc80000400000 */
[----:B------:R-:W-:-:S05]  /*3db0*/  FFMA R10, R27, R56, R10 ;  /* 0x000000381b0a7223 */ /* 0x000fca000000000a */
[----:B------:R-:W-:-:S05]  /*3dc0*/  F2FP.BF16.F32.PACK_AB R10, RZ, R10 ;  /* 0x0000000aff0a723e */ /* 0x000fca00000010ff */
[----:B------:R0:W-:Y:S01]  /*3dd0*/  @P2 STG.E.U16 desc[UR36][R6.64+0x2], R10 ;  /* 0x0000020a06002986 */ /* 0x0001e2000c101524 */
[----:B------:R-:W-:Y:S05]  /*3de0*/  @!P3 BRA `(.L_x_71) ;  /* 0x000000000004b947 */ /* 0x000fea0003800000 */
[----:B------:R0:W5:Y:S02]  /*3df0*/  LDG.E.LTC128B.U16 R40, desc[UR36][R4.64+0x10] ;  /* 0x0000102404287981 */ /* 0x000164000c1e1520 */
.L_x_71:
[----:B------:R-:W-:Y:S05]  /*3e00*/  BSYNC B1 ;  /* 0x0000000000017941 */ /* 0x000fea0003800000 */
.L_x_70:
[----:B0----5:R-:W-:Y:S01]  /*3e10*/  IMAD.U32 R7, R40, 0x10000, RZ ;  /* 0x0001000028077824 */ /* 0x021fe200078e00ff */
[----:B------:R-:W-:Y:S01]  /*3e20*/  MOV R12, R42 ;  /* 0x0000002a000c7202 */ /* 0x000fe20000000f00 */
[----:B------:R-:W-:Y:S01]  /*3e30*/  IMAD.MOV.U32 R13, RZ, RZ, R43 ;  /* 0x000000ffff0d7224 */ /* 0x000fe200078e002b */
[----:B------:R-:W-:Y:S01]  /*3e40*/  ISETP.GT.AND P2, PT, R3, 0x9, P0 ;  /* 0x000000090300780c */ /* 0x000fe20000744270 */
[----:B------:R-:W-:Y:S01]  /*3e50*/  FMUL R7, R7, R58 ;  /* 0x0000003a07077220 */ /* 0x000fe20000400000 */
[----:B------:R-:W-:Y:S03]  /*3e60*/  BSSY B1, `(.L_x_72) ;  /* 0x0000006000017945 */ /* 0x000fe60003800000 */
[----:B------:R-:W-:-:S05]  /*3e70*/  FFMA R7, R28, R56, R7 ;  /* 0x000000381c077223 */ /* 0x000fca0000000007 */
[----:B------:R-:W-:-:S05]  /*3e80*/  F2FP.BF16.F32.PACK_AB R7, RZ, R7 ;  /* 0x00000007ff07723e */ /* 0x000fca00000010ff */
[----:B------:R0:W-:Y:S01]  /*3e90*/  @P3 STG.E.U16 desc[UR36][R12.64+0x10], R7 ;  /* 0x000010070c003986 */ /* 0x0001e2000c101524 */
[----:B------:R-:W-:Y:S05]  /*3ea0*/  @!P2 BRA `(.L_x_73) ;  /* 0x000000000004a947 */ /* 0x000fea0003800000 */
[----:B------:R0:W5:Y:S02]  /*3eb0*/  LDG.E.LTC128B.U16 R40, desc[UR36][R4.64+0x12] ;  /* 0x0000122404287981 */ /* 0x000164000c1e1520 */
.L_x_73:
[----:B------:R-:W-:Y:S05]  /*3ec0*/  BSYNC B1 ;  /* 0x0000000000017941 */ /* 0x000fea0003800000 */
.L_x_72:
[----:B0----5:R-:W-:Y:S01]  /*3ed0*/  IMAD.U32 R7, R40, 0x10000, RZ ;  /* 0x0001000028077824 */ /* 0x021fe200078e00ff */
[----:B------:R-:W-:Y:S01]  /*3ee0*/  ISETP.GT.AND P4, PT, R3, 0x8, P1 ;  /* 0x000000080300780c */ /* 0x000fe20000f84270 */
[----:B------:R-:W-:Y:S02]  /*3ef0*/  BSSY B1, `(.L_x_74) ;  /* 0x0000007000017945 */ /* 0x000fe40003800000 */
[----:B------:R-:W-:-:S04]  /*3f00*/  FMUL R6, R7, R58 ;  /* 0x0000003a07067220 */ /* 0x000fc80000400000 */
[----:B------:R-:W-:-:S05]  /*3f10*/  FFMA R6, R29, R56, R6 ;  /* 0x000000381d067223 */ /* 0x000fca0000000006 */
[----:B------:R-:W-:-:S05]  /*3f20*/  F2FP.BF16.F32.PACK_AB R6, RZ, R6 ;  /* 0x00000006ff06723e */ /* 0x000fca00000010ff */
[----:B------:R0:W-:Y:S01]  /*3f30*/  @P2 STG.E.U16 desc[UR36][R12.64+0x12], R6 ;  /* 0x000012060c002986 */ /* 0x0001e2000c101524 */
[----:B------:R-:W-:Y:S05]  /*3f40*/  @!P4 BRA `(.L_x_75) ;  /* 0x000000000004c947 */ /* 0x000fea0003800000 */
[----:B------:R0:W5:Y:S02]  /*3f50*/  LDG.E.LTC128B.U16 R40, desc[UR36][R8.64+0x10] ;  /* 0x0000102408287981 */ /* 0x000164000c1e1520 */
.L_x_75:
[----:B------:R-:W-:Y:S05]  /*3f60*/  BSYNC B1 ;  /* 0x0000000000017941 */ /* 0x000fea0003800000 */
.L_x_74:
[----:B-----5:R-:W-:Y:S01]  /*3f70*/  IMAD.U32 R7, R40, 0x10000, RZ ;  /* 0x0001000028077824 */ /* 0x020fe200078e00ff */
[----:B0-----:R-:W-:Y:S01]  /*3f80*/  IADD3 R6, P3, R11, R42, RZ ;  /* 0x0000002a0b067210 */ /* 0x001fe20007f7e0ff */
[----:B------:R-:W-:Y:S01]  /*3f90*/  BSSY B1, `(.L_x_76) ;  /* 0x0000009000017945 */ /* 0x000fe20003800000 */
[----:B------:R-:W-:Y:S01]  /*3fa0*/  ISETP.GT.AND P2, PT, R3, 0x9, P1 ;  /* 0x000000090300780c */ /* 0x000fe20000f44270 */
[----:B------:R-:W-:-:S04]  /*3fb0*/  FMUL R7, R7, R58 ;  /* 0x0000003a07077220 */ /* 0x000fc80000400000 */
[----:B------:R-:W-:-:S05]  /*3fc0*/  FFMA R7, R30, R56, R7 ;  /* 0x000000381e077223 */ /* 0x000fca0000000007 */
[----:B------:R-:W-:Y:S01]  /*3fd0*/  F2FP.BF16.F32.PACK_AB R10, RZ, R7 ;  /* 0x00000007ff0a723e */ /* 0x000fe200000010ff */
[----:B------:R-:W-:-:S05]  /*3fe0*/  IMAD.X R7, R41, 0x1, R43, P3 ;  /* 0x0000000129077824 */ /* 0x000fca00018e062b */
[----:B------:R0:W-:Y:S01]  /*3ff0*/  @P4 STG.E.U16 desc[UR36][R6.64+0x10], R10 ;  /* 0x0000100a06004986 */ /* 0x0001e2000c101524 */
[----:B------:R-:W-:Y:S05]  /*4000*/  @!P2 BRA `(.L_x_77) ;  /* 0x000000000004a947 */ /* 0x000fea0003800000 */
[----:B------:R0:W5:Y:S02]  /*4010*/  LDG.E.LTC128B.U16 R40, desc[UR36][R8.64+0x12] ;  /* 0x0000122408287981 */ /* 0x000164000c1e1520 */
.L_x_77:
[----:B------:R-:W-:Y:S05]  /*4020*/  BSYNC B1 ;  /* 0x0000000000017941 */ /* 0x000fea0003800000 */
.L_x_76:
[----:B0----5:R-:W-:Y:S01]  /*4030*/  IMAD.U32 R7, R40, 0x10000, RZ ;  /* 0x0001000028077824 */ /* 0x021fe200078e00ff */
[----:B------:R-:W-:Y:S01]  /*4040*/  ISETP.GT.AND P3, PT, R3, 0x10, P0 ;  /* 0x000000100300780c */ /* 0x000fe20000764270 */
[----:B------:R-:W-:Y:S02]  /*4050*/  BSSY B1, `(.L_x_78) ;  /* 0x0000009000017945 */ /* 0x000fe40003800000 */
[----:B------:R-:W-:-:S04]  /*4060*/  FMUL R6, R7, R58 ;  /* 0x0000003a07067220 */ /* 0x000fc80000400000 */
[----:B------:R-:W-:Y:S01]  /*4070*/  FFMA R31, R31, R56, R6 ;  /* 0x000000381f1f7223 */ /* 0x000fe20000000006 */
[----:B------:R-:W-:-:S04]  /*4080*/  IADD3 R6, P4, P5, R11, R60, R49 ;  /* 0x0000003c0b067210 */ /* 0x000fc80007d9e031 */
[----:B------:R-:W-:Y:S02]  /*4090*/  F2FP.BF16.F32.PACK_AB R31, RZ, R31 ;  /* 0x0000001fff1f723e */ /* 0x000fe400000010ff */
[----:B------:R-:W-:-:S05]  /*40a0*/  IADD3.X R7, R41, R61, R51, P4, P5 ;  /* 0x0000003d29077210 */ /* 0x000fca00027ea433 */
[----:B------:R0:W-:Y:S01]  /*40b0*/  @P2 STG.E.U16 desc[UR36][R6.64+0x12], R31 ;  /* 0x0000121f06002986 */ /* 0x0001e2000c101524 */
[----:B------:R-:W-:Y:S05]  /*40c0*/  @!P3 BRA `(.L_x_79) ;  /* 0x000000000004b947 */ /* 0x000fea0003800000 */
[----:B------:R0:W5:Y:S02]  /*40d0*/  LDG.E.LTC128B.U16 R40, desc[UR36][R4.64+0x20] ;  /* 0x0000202404287981 */ /* 0x000164000c1e1520 */
.L_x_79:
[----:B------:R-:W-:Y:S05]  /*40e0*/  BSYNC B1 ;  /* 0x0000000000017941 */ /* 0x000fea0003800000 */
.L_x_78:
[----:B-----5:R-:W-:Y:S01]  /*40f0*/  IMAD.U32 R11, R40, 0x10000, RZ ;  /* 0x00010000280b7824 */ /* 0x020fe200078e00ff */
        /* <DEDUP_REMOVED lines=8> */
.L_x_81:
[----:B------:R-:W-:Y:S05]  /*4180*/  BSYNC B1 ;  /* 0x0000000000017941 */ /* 0x000fea0003800000 */
.L_x_80:
        /* <DEDUP_REMOVED lines=9> */
.L_x_83:
[----:B------:R-:W-:Y:S05]  /*4220*/  BSYNC B1 ;  /* 0x0000000000017941 */ /* 0x000fea0003800000 */
.L_x_82:
        /* <DEDUP_REMOVED lines=9> */
.L_x_85:
[----:B------:R-:W-:Y:S05]  /*42c0*/  BSYNC B1 ;  /* 0x0000000000017941 */ /* 0x000fea0003800000 */
.L_x_84:
        /* <DEDUP_REMOVED lines=9> */
.L_x_87:
[----:B------:R-:W-:Y:S05]  /*4360*/  BSYNC B1 ;  /* 0x0000000000017941 */ /* 0x000fea0003800000 */
.L_x_86:
        /* <DEDUP_REMOVED lines=9> */
.L_x_89:
[----:B------:R-:W-:Y:S05]  /*4400*/  BSYNC B1 ;  /* 0x0000000000017941 */ /* 0x000fea0003800000 */
.L_x_88:
[----:B0-2--5:R-:W-:Y:S01]  /*4410*/  IMAD.U32 R5, R40, 0x10000, RZ ;  /* 0x0001000028057824 */ /* 0x025fe200078e00ff */
        /* <DEDUP_REMOVED lines=8> */
.L_x_91:
[----:B------:R-:W-:Y:S05]  /*44a0*/  BSYNC B1 ;  /* 0x0000000000017941 */ /* 0x000fea0003800000 */
.L_x_90:
[----:B-----5:R-:W-:Y:S01]  /*44b0*/  IMAD.U32 R5, R40, 0x10000, RZ ;  /* 0x0001000028057824 */ /* 0x020fe200078e00ff */
[----:B------:R-:W-:Y:S01]  /*44c0*/  ISETP.GT.AND P1, PT, R3, 0x19, P1 ;  /* 0x000000190300780c */ /* 0x000fe20000f24270 */
[----:B0-----:R-:W-:Y:S01]  /*44d0*/  @P2 IMAD.MOV.U32 R4, RZ, RZ, R6 ;  /* 0x000000ffff042224 */ /* 0x001fe200078e0006 */
        /* <DEDUP_REMOVED lines=9> */
.L_x_93:
[----:B------:R-:W-:Y:S05]  /*4570*/  BSYNC B1 ;  /* 0x0000000000017941 */ /* 0x000fea0003800000 */
.L_x_92:
[----:B------:R-:W-:Y:S05]  /*4580*/  @!P1 BRA `(.L_x_94) ;  /* 0x0000000800a89947 */ /* 0x000fea0003800000 */
[----:B-----5:R-:W-:-:S04]  /*4590*/  IMAD.U32 R3, R40, 0x10000, RZ ;  /* 0x0001000028037824 */ /* 0x020fc800078e00ff */
[----:B0-----:R-:W-:-:S04]  /*45a0*/  FMUL R4, R3, R58 ;  /* 0x0000003a03047220 */ /* 0x001fc80000400000 */
[----:B------:R-:W-:-:S05]  /*45b0*/  FFMA R4, R39, R56, R4 ;  /* 0x0000003827047223 */ /* 0x000fca0000000004 */
[----:B------:R-:W-:-:S05]  /*45c0*/  F2FP.BF16.F32.PACK_AB R4, RZ, R4 ;  /* 0x00000004ff04723e */ /* 0x000fca00000010ff */
[----:B------:R0:W-:Y:S01]  /*45d0*/  STG.E.U16 desc[UR36][R6.64+0x32], R4 ;  /* 0x0000320406007986 */ /* 0x0001e2000c101524 */
[----:B------:R-:W-:Y:S05]  /*45e0*/  BRA `(.L_x_94) ;  /* 0x0000000800907947 */ /* 0x000fea0003800000 */
.L_x_35:
[----:B------:R-:W-:Y:S01]  /*45f0*/  ULDC.64 UR4, c[0x0][0x5c0] ;  /* 0x0001700000047ab9 */ /* 0x000fe20000000a00 */
[----:B------:R-:W-:Y:S01]  /*4600*/  ISETP.GT.AND P5, PT, R3, 0x1, P3 ;  /* 0x000000010300780c */ /* 0x000fe20001fa4270 */
[-C--:B------:R-:W-:Y:S01]  /*4610*/  FMUL R40, R40, R56.reuse ;  /* 0x0000003828287220 */ /* 0x080fe20000400000 */
[----:B------:R-:W-:Y:S01]  /*4620*/  LEA R6, P1, R66, UR4, 0x1 ;  /* 0x0000000442067c11 */ /* 0x000fe2000f8208ff */
[-C--:B------:R-:W-:Y:S01]  /*4630*/  FMUL R41, R41, R56.reuse ;  /* 0x0000003829297220 */ /* 0x080fe20000400000 */
[C---:B------:R-:W-:Y:S01]  /*4640*/  IMAD.SHL.U32 R21, R4.reuse, 0x10, RZ ;  /* 0x0000001004157824 */ /* 0x040fe200078e00ff */
[----:B------:R-:W-:Y:S01]  /*4650*/  SHF.L.U64.HI R15, R4, 0x4, R5 ;  /* 0x00000004040f7819 */ /* 0x000fe20000010205 */
[-C--:B------:R-:W-:Y:S01]  /*4660*/  FMUL R42, R42, R56.reuse ;  /* 0x000000382a2a7220 */ /* 0x080fe20000400000 */
[----:B------:R-:W-:Y:S01]  /*4670*/  LEA.HI.X R7, R66, UR5, R77, 0x1, P1 ;  /* 0x0000000542077c11 */ /* 0x000fe200088f0c4d */
[-C--:B------:R-:W-:Y:S01]  /*4680*/  FMUL R43, R43, R56.reuse ;  /* 0x000000382b2b7220 */ /* 0x080fe20000400000 */
[----:B------:R-:W-:Y:S01]  /*4690*/  ISETP.GT.AND P1, PT, R59, 0x8, PT ;  /* 0x000000083b00780c */ /* 0x000fe20003f24270 */
[----:B------:R-:W-:Y:S01]  /*46a0*/  FMUL R44, R44, R56 ;  /* 0x000000382c2c7220 */ /* 0x000fe20000400000 */
[----:B------:R-:W-:Y:S01]  /*46b0*/  F2FP.BF16.F32.PACK_AB R40, RZ, R40 ;  /* 0x00000028ff28723e */ /* 0x000fe200000010ff */
[-C--:B------:R-:W-:Y:S01]  /*46c0*/  FMUL R45, R45, R56.reuse ;  /* 0x000000382d2d7220 */ /* 0x080fe20000400000 */
[----:B------:R-:W-:Y:S01]  /*46d0*/  F2FP.BF16.F32.PACK_AB R41, RZ, R41 ;  /* 0x00000029ff29723e */ /* 0x000fe200000010ff */
[----:B------:R-:W-:Y:S01]  /*46e0*/  FMUL R46, R46, R56 ;  /* 0x000000382e2e7220 */ /* 0x000fe20000400000 */
[----:B------:R-:W-:Y:S01]  /*46f0*/  IADD3 R8, P4, R21, R6, RZ ;  /* 0x0000000615087210 */ /* 0x000fe20007f9e0ff */
[----:B------:R-:W-:Y:S01]  /*4700*/  @P0 STG.E.U16 desc[UR36][R6.64], R40 ;  /* 0x0000002806000986 */ /* 0x000fe2000c101524 */
[----:B------:R-:W-:Y:S01]  /*4710*/  ISETP.GT.AND P2, PT, R3, RZ, P1 ;  /* 0x000000ff0300720c */ /* 0x000fe20000f44270 */
[-C--:B------:R-:W-:Y:S01]  /*4720*/  FMUL R47, R47, R56.reuse ;  /* 0x000000382f2f7220 */ /* 0x080fe20000400000 */
[----:B------:R-:W-:Y:S01]  /*4730*/  ISETP.GT.AND P0, PT, R3, 0x1, P1 ;  /* 0x000000010300780c */ /* 0x000fe20000f04270 */
[----:B------:R-:W-:Y:S01]  /*4740*/  @P5 STG.E.U16 desc[UR36][R6.64+0x2], R41 ;  /* 0x0000022906005986 */ /* 0x000fe2000c101524 */
[----:B------:R-:W-:Y:S01]  /*4750*/  IMAD.X R9, R15, 0x1, R7, P4 ;  /* 0x000000010f097824 */ /* 0x000fe200020e0607 */
[C---:B------:R-:W-:Y:S01]  /*4760*/  ISETP.GT.AND P4, PT, R3.reuse, 0x8, P3 ;  /* 0x000000080300780c */ /* 0x040fe20001f84270 */
[-C--:B------:R-:W-:Y:S01]  /*4770*/  FMUL R48, R48, R56.reuse ;  /* 0x0000003830307220 */ /* 0x080fe20000400000 */
[----:B------:R-:W-:Y:S01]  /*4780*/  ISETP.GT.AND P5, PT, R3, 0x9, P3 ;  /* 0x000000090300780c */ /* 0x000fe20001fa4270 */
[----:B------:R-:W-:Y:S01]  /*4790*/  FMUL R49, R49, R56 ;  /* 0x0000003831317220 */ /* 0x000fe20000400000 */
[----:B------:R-:W-:Y:S01]  /*47a0*/  F2FP.BF16.F32.PACK_AB R42, RZ, R42 ;  /* 0x0000002aff2a723e */ /* 0x000fe200000010ff */
[-C--:B------:R-:W-:Y:S01]  /*47b0*/  FMUL R50, R50, R56.reuse ;  /* 0x0000003832327220 */ /* 0x080fe20000400000 */
[----:B------:R-:W-:Y:S01]  /*47c0*/  F2FP.BF16.F32.PACK_AB R43, RZ, R43 ;  /* 0x0000002bff2b723e */ /* 0x000fe200000010ff */
[----:B------:R-:W-:Y:S01]  /*47d0*/  FMUL R51, R51, R56 ;  /* 0x0000003833337220 */ /* 0x000fe20000400000 */
[----:B------:R-:W-:Y:S01]  /*47e0*/  F2FP.BF16.F32.PACK_AB R44, RZ, R44 ;  /* 0x0000002cff2c723e */ /* 0x000fe200000010ff */
[----:B------:R-:W-:Y:S01]  /*47f0*/  @P2 STG.E.U16 desc[UR36][R8.64], R42 ;  /* 0x0000002a08002986 */ /* 0x000fe2000c101524 */
[----:B------:R-:W-:Y:S01]  /*4800*/  F2FP.BF16.F32.PACK_AB R45, RZ, R45 ;  /* 0x0000002dff2d723e */ /* 0x000fe200000010ff */
[-C--:B------:R-:W-:Y:S01]  /*4810*/  FMUL R53, R53, R56.reuse ;  /* 0x0000003835357220 */ /* 0x080fe20000400000 */
[C---:B------:R-:W-:Y:S01]  /*4820*/  ISETP.GT.AND P2, PT, R3.reuse, 0x8, P1 ;  /* 0x000000080300780c */ /* 0x040fe20000f44270 */
[----:B------:R-:W-:Y:S01]  /*4830*/  @P0 STG.E.U16 desc[UR36][R8.64+0x2], R43 ;  /* 0x0000022b08000986 */ /* 0x000fe2000c101524 */
[C---:B------:R-:W-:Y:S01]  /*4840*/  ISETP.GT.AND P0, PT, R3.reuse, 0x9, P1 ;  /* 0x000000090300780c */ /* 0x040fe20000f04270 */
[----:B------:R-:W-:Y:S01]  /*4850*/  FMUL R52, R52, R56 ;  /* 0x0000003834347220 */ /* 0x000fe20000400000 */
[----:B------:R-:W-:Y:S01]  /*4860*/  F2FP.BF16.F32.PACK_AB R46, RZ, R46 ;  /* 0x0000002eff2e723e */ /* 0x000fe200000010ff */
[----:B------:R-:W-:Y:S01]  /*4870*/  @P4 STG.E.U16 desc[UR36][R6.64+0x10], R44 ;  /* 0x0000102c06004986 */ /* 0x000fe2000c101524 */
[C---:B------:R-:W-:Y:S01]  /*4880*/  ISETP.GT.AND P4, PT, R3.reuse, 0x10, P3 ;  /* 0x000000100300780c */ /* 0x040fe20001f84270 */
[-C--:B------:R-:W-:Y:S01]  /*4890*/  FMUL R54, R54, R56.reuse ;  /* 0x0000003836367220 */ /* 0x080fe20000400000 */
[----:B------:R-:W-:Y:S01]  /*48a0*/  F2FP.BF16.F32.PACK_AB R47, RZ, R47 ;  /* 0x0000002fff2f723e */ /* 0x000fe200000010ff */
[----:B------:R-:W-:Y:S01]  /*48b0*/  @P5 STG.E.U16 desc[UR36][R6.64+0x12], R45 ;  /* 0x0000122d06005986 */ /* 0x000fe2000c101524 */
[----:B------:R-:W-:Y:S01]  /*48c0*/  ISETP.GT.AND P5, PT, R3, 0x11, P3 ;  /* 0x000000110300780c */ /* 0x000fe20001fa4270 */
[----:B------:R-:W-:Y:S01]  /*48d0*/  FMUL R55, R55, R56 ;  /* 0x0000003837377220 */ /* 0x000fe20000400000 */
[----:B------:R-:W-:Y:S01]  /*48e0*/  F2FP.BF16.F32.PACK_AB R48, RZ, R48 ;  /* 0x00000030ff30723e */ /* 0x000fe200000010ff */
[----:B------:R-:W-:Y:S01]  /*48f0*/  @P2 STG.E.U16 desc[UR36][R8.64+0x10], R46 ;  /* 0x0000102e08002986 */ /* 0x000fe2000c101524 */
[----:B------:R-:W-:Y:S01]  /*4900*/  F2FP.BF16.F32.PACK_AB R49, RZ, R49 ;  /* 0x00000031ff31723e */ /* 0x000fe200000010ff */
[----:B------:R-:W-:Y:S01]  /*4910*/  FMUL R24, R24, R56 ;  /* 0x0000003818187220 */ /* 0x000fe20000400000 */
[----:B------:R-:W-:Y:S01]  /*4920*/  ISETP.GT.AND P2, PT, R3, 0x10, P1 ;  /* 0x000000100300780c */ /* 0x000fe20000f44270 */
[----:B------:R-:W-:Y:S01]  /*4930*/  @P0 STG.E.U16 desc[UR36][R8.64+0x12], R47 ;  /* 0x0000122f08000986 */ /* 0x000fe2000c101524 */
[----:B------:R-:W-:Y:S01]  /*4940*/  F2FP.BF16.F32.PACK_AB R50, RZ, R50 ;  /* 0x00000032ff32723e */ /* 0x000fe200000010ff */
[----:B------:R-:W-:Y:S01]  /*4950*/  IMAD R13, R5, 0xf0, RZ ;  /* 0x000000f0050d7824 */ /* 0x000fe200078e02ff */
[----:B------:R-:W-:Y:S01]  /*4960*/  F2FP.BF16.F32.PACK_AB R51, RZ, R51 ;  /* 0x00000033ff33723e */ /* 0x000fe200000010ff */
[----:B------:R-:W-:Y:S01]  /*4970*/  @P4 STG.E.U16 desc[UR36][R6.64+0x20], R48 ;  /* 0x0000203006004986 */ /* 0x000fe2000c101524 */
[C---:B------:R-:W-:Y:S01]  /*4980*/  ISETP.GT.AND P4, PT, R3.reuse, 0x11, P1 ;  /* 0x000000110300780c */ /* 0x040fe20000f84270 */
[----:B------:R-:W-:Y:S01]  /*4990*/  IMAD.WIDE.U32 R10, R4, 0xf0, R8 ;  /* 0x000000f0040a7825 */ /* 0x000fe200078e0008 */
[----:B------:R-:W-:Y:S01]  /*49a0*/  F2FP.BF16.F32.PACK_AB R53, RZ, R53 ;  /* 0x00000035ff35723e */ /* 0x000fe200000010ff */
[----:B------:R-:W-:Y:S01]  /*49b0*/  @P5 STG.E.U16 desc[UR36][R6.64+0x22], R49 ;  /* 0x0000223106005986 */ /* 0x000fe2000c101524 */
[----:B------:R-:W-:Y:S01]  /*49c0*/  ISETP.GT.AND P5, PT, R3, 0x18, P3 ;  /* 0x000000180300780c */ /* 0x000fe20001fa4270 */
[----:B------:R-:W-:Y:S01]  /*49d0*/  IMAD.IADD R5, R11, 0x1, R13 ;  /* 0x000000010b057824 */ /* 0x000fe200078e020d */
[----:B------:R-:W-:Y:S01]  /*49e0*/  ISETP.GT.AND P3, PT, R3, 0x19, P3 ;  /* 0x000000190300780c */ /* 0x000fe20001f64270 */
[----:B------:R-:W-:Y:S01]  /*49f0*/  @P2 STG.E.U16 desc[UR36][R8.64+0x20], R50 ;  /* 0x0000203208002986 */ /* 0x000fe2000c101524 */
[----:B------:R-:W-:Y:S01]  /*4a00*/  ISETP.GT.AND P2, PT, R59, 0x80, PT ;  /* 0x000000803b00780c */ /* 0x000fe20003f44270 */
[----:B------:R-:W-:Y:S01]  /*4a10*/  FMUL R25, R25, R56 ;  /* 0x0000003819197220 */ /* 0x000fe20000400000 */
[----:B------:R-:W-:Y:S01]  /*4a20*/  F2FP.BF16.F32.PACK_AB R52, RZ, R52 ;  /* 0x00000034ff34723e */ /* 0x000fe200000010ff */
[----:B------:R-:W-:Y:S01]  /*4a30*/  FMUL R26, R26, R56 ;  /* 0x000000381a1a7220 */ /* 0x000fe20000400000 */
[----:B------:R-:W-:Y:S01]  /*4a40*/  F2FP.BF16.F32.PACK_AB R54, RZ, R54 ;  /* 0x00000036ff36723e */ /* 0x000fe200000010ff */
[----:B------:R-:W-:Y:S01]  /*4a50*/  @P4 STG.E.U16 desc[UR36][R8.64+0x22], R51 ;  /* 0x0000223308004986 */ /* 0x000fe2000c101524 */
[----:B------:R-:W-:Y:S01]  /*4a60*/  ISETP.GT.AND P4, PT, R3, 0x18, P1 ;  /* 0x000000180300780c */ /* 0x000fe20000f84270 */
[-C--:B------:R-:W-:Y:S01]  /*4a70*/  FMUL R27, R27, R56.reuse ;  /* 0x000000381b1b7220 */ /* 0x080fe20000400000 */
[C---:B------:R-:W-:Y:S01]  /*4a80*/  ISETP.GT.AND P1, PT, R3.reuse, 0x19, P1 ;  /* 0x000000190300780c */ /* 0x040fe20000f24270 */
[----:B------:R-:W-:Y:S01]  /*4a90*/  @P5 STG.E.U16 desc[UR36][R6.64+0x30], R52 ;  /* 0x0000303406005986 */ /* 0x000fe2000c101524 */
[C---:B------:R-:W-:Y:S01]  /*4aa0*/  ISETP.GT.AND P5, PT, R3.reuse, 0x1, P2 ;  /* 0x000000010300780c */ /* 0x040fe200017a4270 */
[-C--:B------:R-:W-:Y:S01]  /*4ab0*/  FMUL R28, R28, R56.reuse ;  /* 0x000000381c1c7220 */ /* 0x080fe20000400000 */
[----:B------:R-:W-:Y:S01]  /*4ac0*/  F2FP.BF16.F32.PACK_AB R55, RZ, R55 ;  /* 0x00000037ff37723e */ /* 0x000fe200000010ff */
[----:B------:R0:W-:Y:S01]  /*4ad0*/  @P3 STG.E.U16 desc[UR36][R6.64+0x32], R53 ;  /* 0x0000323506003986 */ /* 0x0001e2000c101524 */
[----:B------:R-:W-:Y:S01]  /*4ae0*/  ISETP.GT.AND P3, PT, R3, RZ, P2 ;  /* 0x000000ff0300720c */ /* 0x000fe20001764270 */
[----:B------:R-:W-:Y:S01]  /*4af0*/  FMUL R29, R29, R56 ;  /* 0x000000381d1d7220 */ /* 0x000fe20000400000 */
[----:B------:R-:W-:Y:S01]  /*4b00*/  F2FP.BF16.F32.PACK_AB R24, RZ, R24 ;  /* 0x00000018ff18723e */ /* 0x000fe200000010ff */
[-C--:B------:R-:W-:Y:S01]  /*4b10*/  FMUL R30, R30, R56.reuse ;  /* 0x000000381e1e7220 */ /* 0x080fe20000400000 */
[----:B------:R-:W-:Y:S01]  /*4b20*/  ISETP.GT.AND P0, PT, R59, 0x88, PT ;  /* 0x000000883b00780c */ /* 0x000fe20003f04270 */
[----:B------:R-:W-:Y:S01]  /*4b30*/  @P4 STG.E.U16 desc[UR36][R8.64+0x30], R54 ;  /* 0x0000303608004986 */ /* 0x000fe2000c101524 */
[----:B------:R-:W-:Y:S01]  /*4b40*/  F2FP.BF16.F32.PACK_AB R25, RZ, R25 ;  /* 0x00000019ff19723e */ /* 0x000fe200000010ff */
[----:B------:R-:W-:Y:S01]  /*4b50*/  FMUL R31, R31, R56 ;  /* 0x000000381f1f7220 */ /* 0x000fe20000400000 */
[C---:B------:R-:W-:Y:S01]  /*4b60*/  ISETP.GT.AND P4, PT, R3.reuse, 0x8, P2 ;  /* 0x000000080300780c */ /* 0x040fe20001784270 */
[----:B------:R-:W-:Y:S01]  /*4b70*/  @P1 STG.E.U16 desc[UR36][R8.64+0x32], R55 ;  /* 0x0000323708001986 */ /* 0x000fe2000c101524 */
[----:B------:R-:W-:Y:S01]  /*4b80*/  ISETP.GT.AND P1, PT, R3, RZ, P0 ;  /* 0x000000ff0300720c */ /* 0x000fe20000724270 */
[----:B0-----:R-:W-:Y:S01]  /*4b90*/  IMAD.IADD R7, R13, 0x1, R11 ;  /* 0x000000010d077824 */ /* 0x001fe200078e020b */
[----:B------:R-:W-:Y:S01]  /*4ba0*/  F2FP.BF16.F32.PACK_AB R26, RZ, R26 ;  /* 0x0000001aff1a723e */ /* 0x000fe200000010ff */
[--C-:B------:R-:W-:Y:S01]  /*4bb0*/  @P3 IMAD.MOV.U32 R4, RZ, RZ, R10.reuse ;  /* 0x000000ffff043224 */ /* 0x100fe200078e000a */
[----:B------:R-:W-:Y:S01]  /*4bc0*/  F2FP.BF16.F32.PACK_AB R27, RZ, R27 ;  /* 0x0000001bff1b723e */ /* 0x000fe200000010ff */
[----:B------:R-:W-:Y:S01]  /*4bd0*/  FMUL R32, R32, R56 ;  /* 0x0000003820207220 */ /* 0x000fe20000400000 */
[----:B------:R-:W-:Y:S01]  /*4be0*/  F2FP.BF16.F32.PACK_AB R28, RZ, R28 ;  /* 0x0000001cff1c723e */ /* 0x000fe200000010ff */
[-C--:B------:R-:W-:Y:S01]  /*4bf0*/  FMUL R33, R33, R56.reuse ;  /* 0x0000003821217220 */ /* 0x080fe20000400000 */
[----:B------:R0:W-:Y:S01]  /*4c00*/  @P3 STG.E.U16 desc[UR36][R4.64], R24 ;  /* 0x0000001804003986 */ /* 0x0001e2000c101524 */
[----:B------:R-:W-:Y:S01]  /*4c10*/  ISETP.GT.AND P3, PT, R3, 0x1, P0 ;  /* 0x000000010300780c */ /* 0x000fe20000764270 */
[-C--:B------:R-:W-:Y:S01]  /*4c20*/  FMUL R34, R34, R56.reuse ;  /* 0x0000003822227220 */ /* 0x080fe20000400000 */
[--C-:B------:R-:W-:Y:S01]  /*4c30*/  @P4 IMAD.MOV.U32 R6, RZ, RZ, R10.reuse ;  /* 0x000000ffff064224 */ /* 0x100fe200078e000a */
[----:B------:R-:W-:Y:S01]  /*4c40*/  F2FP.BF16.F32.PACK_AB R29, RZ, R29 ;  /* 0x0000001dff1d723e */ /* 0x000fe200000010ff */
[----:B------:R-:W-:Y:S01]  /*4c50*/  FMUL R35, R35, R56 ;  /* 0x0000003823237220 */ /* 0x000fe20000400000 */
[----:B------:R-:W-:Y:S01]  /*4c60*/  F2FP.BF16.F32.PACK_AB R30, RZ, R30 ;  /* 0x0000001eff1e723e */ /* 0x000fe200000010ff */
[-C--:B------:R-:W-:Y:S01]  /*4c70*/  FMUL R36, R36, R56.reuse ;  /* 0x0000003824247220 */ /* 0x080fe20000400000 */
[----:B------:R-:W-:Y:S01]  /*4c80*/  F2FP.BF16.F32.PACK_AB R31, RZ, R31 ;  /* 0x0000001fff1f723e */ /* 0x000fe200000010ff */
[----:B------:R-:W-:Y:S01]  /*4c90*/  FMUL R37, R37, R56 ;  /* 0x0000003825257220 */ /* 0x000fe20000400000 */
[----:B------:R-:W-:Y:S01]  /*4ca0*/  F2FP.BF16.F32.PACK_AB R32, RZ, R32 ;  /* 0x00000020ff20723e */ /* 0x000fe200000010ff */
[-C--:B------:R-:W-:Y:S01]  /*4cb0*/  FMUL R38, R38, R56.reuse ;  /* 0x0000003826267220 */ /* 0x080fe20000400000 */
[----:B0-----:R-:W-:Y:S01]  /*4cc0*/  @P5 IMAD.MOV.U32 R4, RZ, RZ, R10 ;  /* 0x000000ffff045224 */ /* 0x001fe200078e000a */
[----:B------:R-:W-:Y:S01]  /*4cd0*/  F2FP.BF16.F32.PACK_AB R33, RZ, R33 ;  /* 0x00000021ff21723e */ /* 0x000fe200000010ff */
[----:B------:R-:W-:Y:S01]  /*4ce0*/  FMUL R39, R39, R56 ;  /* 0x0000003827277220 */ /* 0x000fe20000400000 */
[----:B------:R-:W-:-:S02]  /*4cf0*/  F2FP.BF16.F32.PACK_AB R34, RZ, R34 ;  /* 0x00000022ff22723e */ /* 0x000fc400000010ff */
[----:B------:R0:W-:Y:S01]  /*4d00*/  @P5 STG.E.U16 desc[UR36][R4.64+0x2], R25 ;  /* 0x0000021904005986 */ /* 0x0001e2000c101524 */
[----:B------:R-:W-:Y:S02]  /*4d10*/  F2FP.BF16.F32.PACK_AB R35, RZ, R35 ;  /* 0x00000023ff23723e */ /* 0x000fe400000010ff */
[----:B------:R-:W-:Y:S02]  /*4d20*/  F2FP.BF16.F32.PACK_AB R36, RZ, R36 ;  /* 0x00000024ff24723e */ /* 0x000fe400000010ff */
[----:B------:R-:W-:Y:S02]  /*4d30*/  F2FP.BF16.F32.PACK_AB R37, RZ, R37 ;  /* 0x00000025ff25723e */ /* 0x000fe400000010ff */
[----:B------:R-:W-:Y:S02]  /*4d40*/  F2FP.BF16.F32.PACK_AB R38, RZ, R38 ;  /* 0x00000026ff26723e */ /* 0x000fe400000010ff */
[----:B------:R-:W-:Y:S02]  /*4d50*/  F2FP.BF16.F32.PACK_AB R39, RZ, R39 ;  /* 0x00000027ff27723e */ /* 0x000fe400000010ff */
[----:B0-----:R-:W-:-:S05]  /*4d60*/  IADD3 R4, P5, R21, R10, RZ ;  /* 0x0000000a15047210 */ /* 0x001fca0007fbe0ff */
[----:B------:R-:W-:Y:S01]  /*4d70*/  IMAD.X R5, R15, 0x1, R5, P5 ;  /* 0x000000010f057824 */ /* 0x000fe200028e0605 */
[----:B------:R-:W-:-:S04]  /*4d80*/  ISETP.GT.AND P5, PT, R3, 0x9, P0 ;  /* 0x000000090300780c */ /* 0x000fc800007a4270 */
[----:B------:R-:W-:Y:S01]  /*4d90*/  @P1 STG.E.U16 desc[UR36][R4.64], R26 ;  /* 0x0000001a04001986 */ /* 0x000fe2000c101524 */
[----:B------:R-:W-:-:S03]  /*4da0*/  ISETP.GT.AND P1, PT, R3, 0x9, P2 ;  /* 0x000000090300780c */ /* 0x000fc60001724270 */
[----:B------:R0:W-:Y:S01]  /*4db0*/  @P3 STG.E.U16 desc[UR36][R4.64+0x2], R27 ;  /* 0x0000021b04003986 */ /* 0x0001e2000c101524 */
[----:B------:R-:W-:-:S03]  /*4dc0*/  ISETP.GT.AND P3, PT, R3, 0x8, P0 ;  /* 0x000000080300780c */ /* 0x000fc60000764270 */
[----:B------:R-:W-:Y:S01]  /*4dd0*/  @P4 STG.E.U16 desc[UR36][R6.64+0x10], R28 ;  /* 0x0000101c06004986 */ /* 0x000fe2000c101524 */
[----:B------:R-:W-:-:S05]  /*4de0*/  IADD3 R8, P4, R21, R10, RZ ;  /* 0x0000000a15087210 */ /* 0x000fca0007f9e0ff */
[----:B------:R-:W-:Y:S01]  /*4df0*/  IMAD.X R9, R7, 0x1, R15, P4 ;  /* 0x0000000107097824 */ /* 0x000fe200020e060f */
[----:B------:R-:W-:Y:S01]  /*4e00*/  ISETP.GT.AND P4, PT, R3, 0x10, P2 ;  /* 0x000000100300780c */ /* 0x000fe20001784270 */
[----:B0-----:R-:W-:Y:S02]  /*4e10*/  @P1 IMAD.MOV.U32 R4, RZ, RZ, R10 ;  /* 0x000000ffff041224 */ /* 0x001fe400078e000a */
[----:B------:R-:W-:-:S05]  /*4e20*/  @P1 IMAD.MOV.U32 R5, RZ, RZ, R7 ;  /* 0x000000ffff051224 */ /* 0x000fca00078e0007 */
[----:B------:R0:W-:Y:S01]  /*4e30*/  @P1 STG.E.U16 desc[UR36][R4.64+0x12], R29 ;  /* 0x0000121d04001986 */ /* 0x0001e2000c101524 */
[----:B------:R-:W-:-:S03]  /*4e40*/  ISETP.GT.AND P1, PT, R3, 0x18, P2 ;  /* 0x000000180300780c */ /* 0x000fc60001724270 */
[----:B------:R-:W-:Y:S01]  /*4e50*/  @P3 STG.E.U16 desc[UR36][R8.64+0x10], R30 ;  /* 0x0000101e08003986 */ /* 0x000fe2000c101524 */
[C---:B------:R-:W-:Y:S02]  /*4e60*/  ISETP.GT.AND P3, PT, R3.reuse, 0x11, P2 ;  /* 0x000000110300780c */ /* 0x040fe40001764270 */
[----:B------:R-:W-:Y:S01]  /*4e70*/  ISETP.GT.AND P2, PT, R3, 0x19, P2 ;  /* 0x000000190300780c */ /* 0x000fe20001744270 */
[----:B0-----:R-:W-:Y:S02]  /*4e80*/  @P5 IMAD.MOV.U32 R4, RZ, RZ, R8 ;  /* 0x000000ffff045224 */ /* 0x001fe400078e0008 */
[----:B------:R-:W-:-:S04]  /*4e90*/  @P5 IMAD.MOV.U32 R5, RZ, RZ, R9 ;  /* 0x000000ffff055224 */ /* 0x000fc800078e0009 */
[----:B------:R-:W-:Y:S01]  /*4ea0*/  @P1 IMAD.MOV.U32 R6, RZ, RZ, R10 ;  /* 0x000000ffff061224 */ /* 0x000fe200078e000a */
[----:B------:R0:W-:Y:S01]  /*4eb0*/  @P5 STG.E.U16 desc[UR36][R4.64+0x12], R31 ;  /* 0x0000121f04005986 */ /* 0x0001e2000c101524 */
[----:B------:R-:W-:-:S04]  /*4ec0*/  ISETP.GT.AND P5, PT, R3, 0x10, P0 ;  /* 0x000000100300780c */ /* 0x000fc800007a4270 */
[----:B------:R-:W-:Y:S01]  /*4ed0*/  @P2 MOV R11, R7 ;  /* 0x00000007000b2202 */ /* 0x000fe20000000f00 */
[----:B0-----:R-:W-:Y:S02]  /*4ee0*/  @P4 IMAD.MOV.U32 R4, RZ, RZ, R10 ;  /* 0x000000ffff044224 */ /* 0x001fe400078e000a */
[----:B------:R-:W-:-:S05]  /*4ef0*/  @P4 IMAD.MOV.U32 R5, RZ, RZ, R7 ;  /* 0x000000ffff054224 */ /* 0x000fca00078e0007 */
[----:B------:R0:W-:Y:S01]  /*4f00*/  @P4 STG.E.U16 desc[UR36][R4.64+0x20], R32 ;  /* 0x0000202004004986 */ /* 0x0001e2000c101524 */
[----:B------:R-:W-:Y:S01]  /*4f10*/  ISETP.GT.AND P4, PT, R3, 0x11, P0 ;  /* 0x000000110300780c */ /* 0x000fe20000784270 */
[----:B0-----:R-:W-:Y:S02]  /*4f20*/  @P3 IMAD.MOV.U32 R4, RZ, RZ, R10 ;  /* 0x000000ffff043224 */ /* 0x001fe400078e000a */
[----:B------:R-:W-:-:S05]  /*4f30*/  @P3 IMAD.MOV.U32 R5, RZ, RZ, R7 ;  /* 0x000000ffff053224 */ /* 0x000fca00078e0007 */
[----:B------:R0:W-:Y:S01]  /*4f40*/  @P3 STG.E.U16 desc[UR36][R4.64+0x22], R33 ;  /* 0x0000222104003986 */ /* 0x0001e2000c101524 */
[C---:B------:R-:W-:Y:S02]  /*4f50*/  ISETP.GT.AND P3, PT, R3.reuse, 0x18, P0 ;  /* 0x000000180300780c */ /* 0x040fe40000764270 */
[----:B------:R-:W-:Y:S01]  /*4f60*/  ISETP.GT.AND P0, PT, R3, 0x19, P0 ;  /* 0x000000190300780c */ /* 0x000fe20000704270 */
[----:B0-----:R-:W-:Y:S02]  /*4f70*/  @P5 IMAD.MOV.U32 R4, RZ, RZ, R8 ;  /* 0x000000ffff045224 */ /* 0x001fe400078e0008 */
[----:B------:R-:W-:-:S05]  /*4f80*/  @P5 IMAD.MOV.U32 R5, RZ, RZ, R9 ;  /* 0x000000ffff055224 */ /* 0x000fca00078e0009 */
[----:B------:R0:W-:Y:S02]  /*4f90*/  @P5 STG.E.U16 desc[UR36][R4.64+0x20], R34 ;  /* 0x0000202204005986 */ /* 0x0001e4000c101524 */
[----:B0-----:R-:W-:Y:S02]  /*4fa0*/  @P4 IMAD.MOV.U32 R4, RZ, RZ, R8 ;  /* 0x000000ffff044224 */ /* 0x001fe400078e0008 */
[----:B------:R-:W-:-:S05]  /*4fb0*/  @P4 IMAD.MOV.U32 R5, RZ, RZ, R9 ;  /* 0x000000ffff054224 */ /* 0x000fca00078e0009 */
[----:B------:R0:W-:Y:S04]  /*4fc0*/  @P4 STG.E.U16 desc[UR36][R4.64+0x22], R35 ;  /* 0x0000222304004986 */ /* 0x0001e8000c101524 */
[----:B------:R1:W-:Y:S04]  /*4fd0*/  @P1 STG.E.U16 desc[UR36][R6.64+0x30], R36 ;  /* 0x0000302406001986 */ /* 0x0003e8000c101524 */
[----:B------:R1:W-:Y:S01]  /*4fe0*/  @P2 STG.E.U16 desc[UR36][R10.64+0x32], R37 ;  /* 0x000032250a002986 */ /* 0x0003e2000c101524 */
[----:B0-----:R-:W-:Y:S02]  /*4ff0*/  @P3 IMAD.MOV.U32 R4, RZ, RZ, R8 ;  /* 0x000000ffff043224 */ /* 0x001fe400078e0008 */
[----:B------:R-:W-:-:S05]  /*5000*/  @P3 IMAD.MOV.U32 R5, RZ, RZ, R9 ;  /* 0x000000ffff053224 */ /* 0x000fca00078e0009 */
[----:B------:R1:W-:Y:S04]  /*5010*/  @P3 STG.E.U16 desc[UR36][R4.64+0x30], R38 ;  /* 0x0000302604003986 */ /* 0x0003e8000c101524 */
[----:B------:R1:W-:Y:S02]  /*5020*/  @P0 STG.E.U16 desc[UR36][R8.64+0x32], R39 ;  /* 0x0000322708000986 */ /* 0x0003e4000c101524 */
.L_x_94:
[----:B------:R-:W-:Y:S05]  /*5030*/  BSYNC B0 ;  /* 0x0000000000007941 */ /* 0x000fea0003800000 */
.L_x_34:
[----:B------:R-:W-:Y:S01]  /*5040*/  ULDC UR4, c[0x0][0xc] ;  /* 0x0000030000047ab9 */ /* 0x000fe20000000800 */
[----:B------:R-:W-:Y:S01]  /*5050*/  ULDC UR5, c[0x0][0x10] ;  /* 0x0000040000057ab9 */ /* 0x000fe20000000800 */
[----:B------:R-:W2:Y:S01]  /*5060*/  LDC R3, c[0x0][0x14] ;  /* 0x00000500ff037b82 */ /* 0x000ea20000000800 */
[----:B------:R-:W-:Y:S01]  /*5070*/  UIMAD.WIDE.U32 UR4, UR4, UR5, URZ ;  /* 0x00000005040472a5 */ /* 0x000fe2000f8e003f */
[----:B------:R-:W-:Y:S02]  /*5080*/  IMAD.MOV.U32 R60, RZ, RZ, -0x1 ;  /* 0xffffffffff3c7424 */ /* 0x000fe400078e00ff */
[----:B------:R-:W-:-:S03]  /*5090*/  IMAD.MOV.U32 R57, RZ, RZ, -0x1 ;  /* 0xffffffffff397424 */ /* 0x000fc600078e00ff */
[----:B--2---:R-:W-:-:S04]  /*50a0*/  IMAD.WIDE.U32 R16, R3, UR4, R16 ;  /* 0x0000000403107c25 */ /* 0x004fc8000f8e0010 */
[----:B------:R-:W-:Y:S01]  /*50b0*/  IMAD R3, R3, UR5, RZ ;  /* 0x0000000503037c24 */ /* 0x000fe2000f8e02ff */
[----:B------:R-:W-:Y:S02]  /*50c0*/  ULDC.64 UR4, c[0x0][0x650] ;  /* 0x0001940000047ab9 */ /* 0x000fe40000000a00 */
[----:B------:R-:W-:Y:S01]  /*50d0*/  ISETP.GE.U32.AND P0, PT, R16, UR4, PT ;  /* 0x0000000410007c0c */ /* 0x000fe2000bf06070 */
[--C-:B------:R-:W-:Y:S01]  /*50e0*/  IMAD.IADD R17, R17, 0x1, R3.reuse ;  /* 0x0000000111117824 */ /* 0x100fe200078e0203 */
[----:B------:R-:W-:-:S04]  /*50f0*/  PRMT R3, RZ, 0x7610, R3 ;  /* 0x00007610ff037816 */ /* 0x000fc80000000003 */
[----:B------:R-:W-:-:S13]  /*5100*/  ISETP.GE.U32.AND.EX P0, PT, R17, UR5, PT, P0 ;  /* 0x0000000511007c0c */ /* 0x000fda000bf06100 */
[----:B------:R-:W-:Y:S05]  /*5110*/  @P0 BRA `(.L_x_95) ;  /* 0x0000000400640947 */ /* 0x000fea0003800000 */
[----:B------:R-:W2:Y:S01]  /*5120*/  S2R R12, SR_CTAID.X ;  /* 0x00000000000c7919 */ /* 0x000ea20000002500 */
[----:B01----:R-:W0:Y:S01]  /*5130*/  LDC.64 R10, c[0x0][0x628] ;  /* 0x00018a00ff0a7b82 */ /* 0x003e220000000a00 */
[----:B------:R-:W-:Y:S01]  /*5140*/  ULDC UR4, c[0x0][0x150] ;  /* 0x0000540000047ab9 */ /* 0x000fe20000000800 */
[----:B------:R-:W-:Y:S01]  /*5150*/  IMAD.MOV.U32 R8, RZ, RZ, R16 ;  /* 0x000000ffff087224 */ /* 0x000fe200078e0010 */
[----:B------:R-:W1:Y:S01]  /*5160*/  S2R R24, SR_CTAID.Y ;  /* 0x0000000000187919 */ /* 0x000e620000002600 */
[----:B------:R-:W-:-:S04]  /*5170*/  IMAD.MOV.U32 R9, RZ, RZ, R17 ;  /* 0x000000ffff097224 */ /* 0x000fc800078e0011 */
[----:B------:R-:W1:Y:S08]  /*5180*/  LDC R21, c[0x0][0x144] ;  /* 0x00005100ff157b82 */ /* 0x000e700000000800 */
[----:B------:R-:W1:Y:S08]  /*5190*/  LDC R0, c[0x0][0x630] ;  /* 0x00018c00ff007b82 */ /* 0x000e700000000800 */
[----:B------:R-:W1:Y:S01]  /*51a0*/  LDC.64 R14, c[0x0][0x620] ;  /* 0x00018800ff0e7b82 */ /* 0x000e620000000a00 */
[----:B0-----:R-:W-:-:S04]  /*51b0*/  ISETP.NE.U32.AND P0, PT, R10, RZ, PT ;  /* 0x000000ff0a00720c */ /* 0x001fc80003f05070 */
[----:B------:R-:W-:Y:S02]  /*51c0*/  ISETP.NE.AND.EX P0, PT, R11, RZ, PT, P0 ;  /* 0x000000ff0b00720c */ /* 0x000fe40003f05300 */
[----:B--2---:R-:W-:-:S05]  /*51d0*/  I2FP.F32.U32 R3, R12 ;  /* 0x0000000c00037245 */ /* 0x004fca0000201000 */
[----:B------:R-:W-:-:S04]  /*51e0*/  FMUL R3, R3, UR4 ;  /* 0x0000000403037c20 */ /* 0x000fc80008400000 */
[----:B------:R0:W2:Y:S02]  /*51f0*/  F2I.U32.TRUNC.NTZ R20, R3 ;  /* 0x0000000300147305 */ /* 0x0000a4000020f000 */
[----:B------:R-:W-:Y:S05]  /*5200*/  @!P0 BRA `(.L_x_96) ;  /* 0x0000000000288947 */ /* 0x000fea0003800000 */
[----:B0-----:R-:W0:Y:S02]  /*5210*/  LDC R3, c[0x0][0x634] ;  /* 0x00018d00ff037b82 */ /* 0x001e240000000800 */
        /* <DEDUP_REMOVED lines=9> */
.L_x_96:
[----:B------:R-:W3:Y:S01]  /*52b0*/  LDC.64 R28, c[0x0][0x640] ;  /* 0x00019000ff1c7b82 */ /* 0x000ee20000000a00 */
[-CC-:B-1----:R-:W-:Y:S01]  /*52c0*/  SHF.R.U64 R57, R8, R0.reuse, R9.reuse ;  /* 0x0000000008397219 */ /* 0x182fe20000001209 */
[----:B--2---:R-:W-:Y:S01]  /*52d0*/  IMAD.MOV R20, RZ, RZ, -R20 ;  /* 0x000000ffff147224 */ /* 0x004fe200078e0a14 */
[----:B------:R-:W-:Y:S01]  /*52e0*/  SHF.R.U32.HI R0, RZ, R0, R9 ;  /* 0x00000000ff007219 */ /* 0x000fe20000011609 */
[----:B------:R-:W-:Y:S01]  /*52f0*/  ULDC UR4, c[0x0][0x154] ;  /* 0x0000550000047ab9 */ /* 0x000fe20000000800 */
[----:B0-----:R-:W-:Y:S01]  /*5300*/  IADD3 R3, P0, RZ, -R57, RZ ;  /* 0x80000039ff037210 */ /* 0x001fe20007f1e0ff */
[----:B------:R-:W-:Y:S02]  /*5310*/  IMAD R21, R21, R20, R12 ;  /* 0x0000001415157224 */ /* 0x000fe400078e020c */
[----:B------:R-:W0:Y:S01]  /*5320*/  LDC R6, c[0x0][0x618] ;  /* 0x00018600ff067b82 */ /* 0x000e220000000800 */
[----:B------:R-:W-:Y:S02]  /*5330*/  IMAD.MOV.U32 R7, RZ, RZ, 0x1 ;  /* 0x00000001ff077424 */ /* 0x000fe400078e00ff */
[----:B------:R-:W-:-:S04]  /*5340*/  IMAD.X R5, RZ, RZ, ~R0, P0 ;  /* 0x000000ffff057224 */ /* 0x000fc800000e0e00 */
[-C--:B------:R-:W-:Y:S01]  /*5350*/  IMAD R0, R5, R14.reuse, RZ ;  /* 0x0000000e05007224 */ /* 0x080fe200078e02ff */
[----:B------:R-:W1:Y:S01]  /*5360*/  LDC R8, c[0x0][0x608] ;  /* 0x00018200ff087b82 */ /* 0x000e620000000800 */
[----:B------:R-:W-:-:S04]  /*5370*/  IMAD.WIDE.U32 R4, R3, R14, R16 ;  /* 0x0000000e03047225 */ /* 0x000fc800078e0010 */
[----:B------:R-:W-:Y:S01]  /*5380*/  IMAD R3, R3, R15, R0 ;  /* 0x0000000f03037224 */ /* 0x000fe200078e0200 */
[----:B------:R-:W-:Y:S02]  /*5390*/  I2FP.F32.U32 R0, R24 ;  /* 0x0000001800007245 */ /* 0x000fe40000201000 */
[----:B------:R-:W2:Y:S01]  /*53a0*/  LDC R26, c[0x0][0x658] ;  /* 0x00019600ff1a7b82 */ /* 0x000ea20000000800 */
[----:B------:R-:W-:Y:S01]  /*53b0*/  IMAD.IADD R3, R5, 0x1, R3 ;  /* 0x0000000105037824 */ /* 0x000fe200078e0203 */
[----:B---3--:R-:W-:Y:S01]  /*53c0*/  ISETP.NE.U32.AND P0, PT, R28, RZ, PT ;  /* 0x000000ff1c00720c */ /* 0x008fe20003f05070 */
[----:B------:R-:W-:Y:S01]  /*53d0*/  FMUL R0, R0, UR4 ;  /* 0x0000000400007c20 */ /* 0x000fe20008400000 */
[----:B------:R-:W-:Y:S02]  /*53e0*/  IMAD.MOV.U32 R5, RZ, RZ, -0x1 ;  /* 0xffffffffff057424 */ /* 0x000fe400078e00ff */
[----:B------:R-:W-:Y:S01]  /*53f0*/  ISETP.NE.AND.EX P0, PT, R29, RZ, PT, P0 ;  /* 0x000000ff1d00720c */ /* 0x000fe20003f05300 */
[----:B------:R3:W2:Y:S01]  /*5400*/  F2I.U32.TRUNC.NTZ R13, R0 ;  /* 0x00000000000d7305 */ /* 0x0006a2000020f000 */
[----:B------:R-:W3:Y:S01]  /*5410*/  LDC R15, c[0x0][0x148] ;  /* 0x00005200ff0f7b82 */ /* 0x000ee20000000800 */
[----:B0-----:R-:W-:-:S02]  /*5420*/  SHF.R.U64 R12, R4, R6, R3 ;  /* 0x00000006040c7219 */ /* 0x001fc40000001203 */
[----:B------:R-:W-:-:S05]  /*5430*/  SHF.R.U32.HI R3, RZ, R6, R3 ;  /* 0x00000006ff037219 */ /* 0x000fca0000011603 */
[----:B------:R-:W0:Y:S01]  /*5440*/  LDC R20, c[0x0][0x600] ;  /* 0x00018000ff147b82 */ /* 0x000e220000000800 */
[-CC-:B-1----:R-:W-:Y:S02]  /*5450*/  SHF.R.U64 R10, R12, R8.reuse, R3.reuse ;  /* 0x000000080c0a7219 */ /* 0x182fe40000001203 */
[----:B------:R-:W-:-:S05]  /*5460*/  SHF.R.U32.HI R3, RZ, R8, R3 ;  /* 0x00000008ff037219 */ /* 0x000fca0000011603 */
[----:B------:R-:W1:Y:S01]  /*5470*/  LDC R27, c[0x0][0x648] ;  /* 0x00019200ff1b7b82 */ /* 0x000e620000000800 */
[-C--:B--2---:R-:W-:Y:S02]  /*5480*/  SHF.L.U32 R4, R5, R26.reuse, RZ ;  /* 0x0000001a05047219 */ /* 0x084fe400000006ff */
[-CC-:B------:R-:W-:Y:S02]  /*5490*/  SHF.R.U64 R14, R10, R26.reuse, R3.reuse ;  /* 0x0000001a0a0e7219 */ /* 0x180fe40000001203 */
[----:B------:R-:W-:Y:S02]  /*54a0*/  SHF.R.U32.HI R5, RZ, R26, R3 ;  /* 0x0000001aff057219 */ /* 0x000fe40000011603 */
[----:B------:R-:W-:Y:S01]  /*54b0*/  LOP3.LUT R25, RZ, R4, RZ, 0x33, !PT ;  /* 0x00000004ff197212 */ /* 0x000fe200078e33ff */
[----:B------:R-:W2:Y:S01]  /*54c0*/  LDC R30, c[0x0][0x638] ;  /* 0x00018e00ff1e7b82 */ /* 0x000ea20000000800 */
[----:B------:R-:W-:Y:S01]  /*54d0*/  SHF.L.U32 R26, R7, R26, RZ ;  /* 0x0000001a071a7219 */ /* 0x000fe200000006ff */
[----:B------:R-:W-:-:S06]  /*54e0*/  IMAD.MOV.U32 R4, RZ, RZ, R14 ;  /* 0x000000ffff047224 */ /* 0x000fcc00078e000e */
[----:B------:R-:W0:Y:S01]  /*54f0*/  LDC R31, c[0x0][0x610] ;  /* 0x00018400ff1f7b82 */ /* 0x000e220000000800 */
        /* <DEDUP_REMOVED lines=11> */
.L_x_97:
[----:B------:R-:W-:Y:S01]  /*55b0*/  ISETP.NE.AND P0, PT, R2, 0x1, PT ;  /* 0x000000010200780c */ /* 0x000fe20003f05270 */
[----:B0-----:R-:W-:Y:S01]  /*55c0*/  VIADD R7, R20, 0xffffffff ;  /* 0xffffffff14077836 */ /* 0x001fe20000000000 */
[----:B-1-3--:R-:W-:Y:S01]  /*55d0*/  SHF.R.U64 R0, R4, R27, R5 ;  /* 0x0000001b04007219 */ /* 0x00afe20000001205 */
[----:B------:R-:W-:Y:S01]  /*55e0*/  IMAD.MOV R13, RZ, RZ, -R13 ;  /* 0x000000ffff0d7224 */ /* 0x000fe200078e0a0d */
[----:B------:R-:W-:Y:S01]  /*55f0*/  LOP3.LUT R5, R10, R25, RZ, 0xc0, !PT ;  /* 0x000000190a057212 */ /* 0x000fe200078ec0ff */
[----:B------:R-:W-:Y:S01]  /*5600*/  IMAD.MOV.U32 R4, RZ, RZ, 0x1 ;  /* 0x00000001ff047424 */ /* 0x000fe200078e00ff */
[----:B------:R-:W-:Y:S01]  /*5610*/  LOP3.LUT R12, R12, R7, RZ, 0xc0, !PT ;  /* 0x000000070c0c7212 */ /* 0x000fe200078ec0ff */
[----:B------:R-:W-:Y:S02]  /*5620*/  IMAD.MOV R3, RZ, RZ, -R0 ;  /* 0x000000ffff037224 */ /* 0x000fe400078e0a00 */
[----:B------:R-:W-:Y:S02]  /*5630*/  IMAD R0, R26, R0, R5 ;  /* 0x000000001a007224 */ /* 0x000fe400078e0205 */
[----:B--2---:R-:W-:-:S02]  /*5640*/  IMAD R3, R3, R30, R14 ;  /* 0x0000001e03037224 */ /* 0x004fc400078e020e */
[----:B------:R-:W-:Y:S02]  /*5650*/  @P0 IMAD R21, R15, R13, R24 ;  /* 0x0000000d0f150224 */ /* 0x000fe400078e0218 */
[----:B------:R-:W-:Y:S01]  /*5660*/  IMAD R5, R3, R20, R12 ;  /* 0x0000001403057224 */ /* 0x000fe200078e020c */
[----:B------:R-:W-:Y:S01]  /*5670*/  PRMT R3, R4, 0x7610, R3 ;  /* 0x0000761004037816 */ /* 0x000fe20000000003 */
[----:B------:R-:W-:-:S05]  /*5680*/  IMAD R0, R0, R31, R21 ;  /* 0x0000001f00007224 */ /* 0x000fca00078e0215 */
[----:B------:R-:W-:Y:S02]  /*5690*/  SEL R60, R5, R0, !P0 ;  /* 0x00000000053c7207 */ /* 0x000fe40004000000 */
[----:B------:R-:W-:-:S07]  /*56a0*/  SEL R0, R0, R5, !P0 ;  /* 0x0000000500007207 */ /* 0x000fce0004000000 */
.L_x_95:
[----:B------:R-:W-:Y:S01]  /*56b0*/  LOP3.LUT P0, RZ, R3, 0xff, RZ, 0xc0, !PT ;  /* 0x000000ff03ff7812 */ /* 0x000fe2000780c0ff */
[----:B------:R-:W-:-:S12]  /*56c0*/  IMAD.MOV.U32 R62, RZ, RZ, R0 ;  /* 0x000000ffff3e7224 */ /* 0x000fd800078e0000 */
[----:B------:R-:W-:Y:S05]  /*56d0*/  @P0 BRA `(.L_x_98) ;  /* 0xffffffb800bc0947 */ /* 0x000fea000383ffff */
[----:B------:R-:W-:Y:S05]  /*56e0*/  EXIT ;  /* 0x000000000000794d */ /* 0x000fea0003800000 */
.L_x_7:
[----:B0-----:R-:W-:Y:S01]  /*56f0*/  ULDC.64 UR4, c[0x0][0x650] ;  /* 0x0001940000047ab9 */ /* 0x001fe20000000a00 */
        /* <DEDUP_REMOVED lines=16> */
[----:B0-----:R-:W-:-:S04]  /*5800*/  IADD3 R13, P0, R16, R9, RZ ;  /* 0x00000009100d7210 */ /* 0x001fc80007f1e0ff */
[----:B------:R-:W-:-:S05]  /*5810*/  IADD3.X R21, RZ, R17, RZ, P0, !PT ;  /* 0x00000011ff157210 */ /* 0x000fca00007fe4ff */
[----:B------:R-:W-:-:S04]  /*5820*/  IMAD.WIDE.U32 R8, R21, R14, RZ ;  /* 0x0000000e15087225 */ /* 0x000fc800078e00ff */
[----:B------:R-:W-:-:S04]  /*5830*/  IMAD.WIDE.U32 R10, P0, R13, R15, R8 ;  /* 0x0000000f0d0a7225 */ /* 0x000fc80007800008 */
[----:B------:R-:W-:-:S04]  /*5840*/  IMAD.WIDE.U32 R8, R13, R14, RZ ;  /* 0x0000000e0d087225 */ /* 0x000fc800078e00ff */
[----:B------:R-:W-:Y:S01]  /*5850*/  IMAD.X R13, RZ, RZ, RZ, P0 ;  /* 0x000000ffff0d7224 */ /* 0x000fe200000e06ff */
[----:B------:R-:W-:Y:S01]  /*5860*/  IADD3 RZ, P0, R9, R10, RZ ;  /* 0x0000000a09ff7210 */ /* 0x000fe20007f1e0ff */
[----:B------:R-:W-:-:S04]  /*5870*/  IMAD.MOV.U32 R12, RZ, RZ, R11 ;  /* 0x000000ffff0c7224 */ /* 0x000fc800078e000b */
[----:B------:R-:W-:-:S08]  /*5880*/  IMAD.WIDE.U32.X R12, R21, R15, R12, P0 ;  /* 0x0000000f150c7225 */ /* 0x000fd000000e040c */
.L_x_100:
[----:B------:R-:W0:Y:S01]  /*5890*/  LDC.64 R28, c[0x0][0x640] ;  /* 0x00019000ff1c7b82 */ /* 0x000e220000000a00 */
[-CC-:B------:R-:W-:Y:S01]  /*58a0*/  SHF.R.U64 R22, R12, R6.reuse, R13.reuse ;  /* 0x000000060c167219 */ /* 0x180fe2000000120d */
[----:B------:R-:W-:Y:S01]  /*58b0*/  IMAD.MOV.U32 R30, RZ, RZ, 0x1 ;  /* 0x00000001ff1e7424 */ /* 0x000fe200078e00ff */
[----:B------:R-:W-:Y:S02]  /*58c0*/  SHF.R.U32.HI R6, RZ, R6, R13 ;  /* 0x00000006ff067219 */ /* 0x000fe4000001160d */
        /* <DEDUP_REMOVED lines=8> */
[----:B------:R-:W-:Y:S01]  /*5950*/  IMAD.IADD R9, R9, 0x1, R11 ;  /* 0x0000000109097824 */ /* 0x000fe200078e020b */
[----:B0-----:R-:W-:-:S04]  /*5960*/  ISETP.NE.U32.AND P0, PT, R28, RZ, PT ;  /* 0x000000ff1c00720c */ /* 0x001fc80003f05070 */
[----:B------:R-:W-:Y:S02]  /*5970*/  ISETP.NE.AND.EX P0, PT, R29, RZ, PT, P0 ;  /* 0x000000ff1d00720c */ /* 0x000fe40003f05300 */
[----:B------:R-:W0:Y:S01]  /*5980*/  LDC R20, c[0x0][0x600] ;  /* 0x00018000ff147b82 */ /* 0x000e220000000800 */
[-CC-:B-1----:R-:W-:Y:S01]  /*5990*/  SHF.R.U64 R14, R8, R10.reuse, R9.reuse ;  /* 0x0000000a080e7219 */ /* 0x182fe20000001209 */
[----:B------:R-:W-:Y:S01]  /*59a0*/  IMAD.MOV.U32 R8, RZ, RZ, -0x1 ;  /* 0xffffffffff087424 */ /* 0x000fe200078e00ff */
[----:B------:R-:W-:-:S05]  /*59b0*/  SHF.R.U32.HI R9, RZ, R10, R9 ;  /* 0x0000000aff097219 */ /* 0x000fca0000011609 */
[----:B------:R-:W1:Y:S01]  /*59c0*/  LDC R26, c[0x0][0x648] ;  /* 0x00019200ff1a7b82 */ /* 0x000e620000000800 */
[-CC-:B--2---:R-:W-:Y:S02]  /*59d0*/  SHF.R.U64 R21, R14, R12.reuse, R9.reuse ;  /* 0x0000000c0e157219 */ /* 0x184fe40000001209 */
[----:B------:R-:W-:-:S05]  /*59e0*/  SHF.R.U32.HI R6, RZ, R12, R9 ;  /* 0x0000000cff067219 */ /* 0x000fca0000011609 */
[----:B------:R-:W2:Y:S01]  /*59f0*/  LDC R27, c[0x0][0x638] ;  /* 0x00018e00ff1b7b82 */ /* 0x000ea20000000800 */
[-C--:B---3--:R-:W-:Y:S02]  /*5a00*/  SHF.L.U32 R8, R8, R25.reuse, RZ ;  /* 0x0000001908087219 */ /* 0x088fe400000006ff */
[-CC-:B------:R-:W-:Y:S02]  /*5a10*/  SHF.R.U64 R23, R21, R25.reuse, R6.reuse ;  /* 0x0000001915177219 */ /* 0x180fe40000001206 */
[----:B------:R-:W-:Y:S02]  /*5a20*/  LOP3.LUT R32, RZ, R8, RZ, 0x33, !PT ;  /* 0x00000008ff207212 */ /* 0x000fe400078e33ff */
[----:B------:R-:W-:Y:S01]  /*5a30*/  SHF.R.U32.HI R9, RZ, R25, R6 ;  /* 0x00000019ff097219 */ /* 0x000fe20000011606 */
[----:B------:R-:W3:Y:S01]  /*5a40*/  LDC R31, c[0x0][0x610] ;  /* 0x00018400ff1f7b82 */ /* 0x000ee20000000800 */
[----:B------:R-:W-:Y:S01]  /*5a50*/  IMAD.MOV.U32 R8, RZ, RZ, R23 ;  /* 0x000000ffff087224 */ /* 0x000fe200078e0017 */
[----:B------:R-:W-:Y:S06]  /*5a60*/  @!P0 BRA `(.L_x_101) ;  /* 0x0000000000288947 */ /* 0x000fec0003800000 */
        /* <DEDUP_REMOVED lines=10> */
.L_x_101:
[----:B------:R-:W-:Y:S02]  /*5b10*/  ISETP.NE.AND P0, PT, R2, 0x1, PT ;  /* 0x000000010200780c */ /* 0x000fe40003f05270 */
[----:B-1----:R-:W-:Y:S01]  /*5b20*/  SHF.R.U64 R6, R8, R26, R9 ;  /* 0x0000001a08067219 */ /* 0x002fe20000001209 */
[----:B0-----:R-:W-:Y:S01]  /*5b30*/  VIADD R9, R20, 0xffffffff ;  /* 0xffffffff14097836 */ /* 0x001fe20000000000 */
[----:B------:R-:W-:Y:S02]  /*5b40*/  SHF.L.U32 R30, R30, R25, RZ ;  /* 0x000000191e1e7219 */ /* 0x000fe400000006ff */
[----:B------:R-:W-:Y:S01]  /*5b50*/  LOP3.LUT R5, R21, R32, RZ, 0xc0, !PT ;  /* 0x0000002015057212 */ /* 0x000fe200078ec0ff */
[----:B------:R-:W-:-:S04]  /*5b60*/  IMAD.MOV R8, RZ, RZ, -R6 ;  /* 0x000000ffff087224 */ /* 0x000fc800078e0a06 */
[----:B------:R-:W-:Y:S01]  /*5b70*/  IMAD R6, R30, R6, R5 ;  /* 0x000000061e067224 */ /* 0x000fe200078e0205 */
[----:B------:R-:W-:Y:S01]  /*5b80*/  LOP3.LUT R5, R14, R9, RZ, 0xc0, !PT ;  /* 0x000000090e057212 */ /* 0x000fe200078ec0ff */
[----:B------:R-:W-:Y:S02]  /*5b90*/  @P0 IMAD R3, R7, R24, R4 ;  /* 0x0000001807030224 */ /* 0x000fe400078e0204 */
[----:B--2---:R-:W-:Y:S02]  /*5ba0*/  IMAD R4, R8, R27, R23 ;  /* 0x0000001b08047224 */ /* 0x004fe400078e0217 */
[----:B---3--:R-:W-:Y:S02]  /*5bb0*/  IMAD R3, R6, R31, R3 ;  /* 0x0000001f06037224 */ /* 0x008fe400078e0203 */
[----:B------:R-:W-:Y:S02]  /*5bc0*/  IMAD R4, R4, R20, R5 ;  /* 0x0000001404047224 */ /* 0x000fe400078e0205 */
[----:B------:R-:W-:-:S02]  /*5bd0*/  IMAD.MOV.U32 R8, RZ, RZ, 0x1 ;  /* 0x00000001ff087424 */ /* 0x000fc400078e00ff */
[----:B------:R-:W-:Y:S01]  /*5be0*/  IMAD.MOV.U32 R6, RZ, RZ, R22 ;  /* 0x000000ffff067224 */ /* 0x000fe200078e0016 */
[----:B------:R-:W-:Y:S02]  /*5bf0*/  SEL R20, R4, R3, !P0 ;  /* 0x0000000304147207 */ /* 0x000fe40004000000 */
[----:B------:R-:W-:-:S07]  /*5c00*/  SEL R21, R3, R4, !P0 ;  /* 0x0000000403157207 */ /* 0x000fce0004000000 */
.L_x_99:
[----:B------:R-:W-:-:S08]  /*5c10*/  NOP ;  /* 0x0000000000007918 */ /* 0x000fd00000000000 */
[----:B------:R-:W0:-:S00]  /*5c20*/  USETMAXREG.DEALLOC.CTAPOOL 0x28 ;  /* 0x00000028000079c8 */ /* 0x000e0000080e0500 */
[----:B0-----:R-:W-:-:S13]  /*5c30*/  ISETP.NE.AND P0, PT, R0, RZ, PT ;  /* 0x000000ff0000720c */ /* 0x001fda0003f05270 */
[----:B------:R-:W-:Y:S05]  /*5c40*/  @P0 EXIT ;  /* 0x000000000000094d */ /* 0x000fea0003800000 */
[----:B------:R-:W-:Y:S01]  /*5c50*/  LOP3.LUT P0, RZ, R8, 0xff, RZ, 0xc0, !PT ;  /* 0x000000ff08ff7812 */ /* 0x000fe2000780c0ff */
[----:B------:R-:W-:Y:S02]  /*5c60*/  IMAD.MOV.U32 R0, RZ, RZ, 0x1 ;  /* 0x00000001ff007424 */ /* 0x000fe400078e00ff */
[----:B------:R-:W-:-:S10]  /*5c70*/  IMAD.MOV.U32 R3, RZ, RZ, RZ ;  /* 0x000000ffff037224 */ /* 0x000fd400078e00ff */
[----:B------:R-:W-:Y:S05]  /*5c80*/  @!P0 BRA `(.L_x_102) ;  /* 0x0000000c00748947 */ /* 0x000fea0003800000 */
[----:B------:R-:W0:Y:S01]  /*5c90*/  LDC R0, c[0x0][0x28c] ;  /* 0x0000a300ff007b82 */ /* 0x000e220000000800 */
[----:B------:R-:W1:Y:S01]  /*5ca0*/  S2R R12, SR_CgaCtaId ;  /* 0x00000000000c7919 */ /* 0x000e620000008800 */
[----:B------:R-:W-:Y:S01]  /*5cb0*/  ULDC UR5, c[0x0][0x658] ;  /* 0x0001960000057ab9 */ /* 0x000fe20000000800 */
[----:B------:R-:W-:Y:S01]  /*5cc0*/  UMOV UR7, 0xffffffff ;  /* 0xffffffff00077882 */ /* 0x000fe20000000000 */
[----:B------:R-:W-:Y:S01]  /*5cd0*/  ULDC UR6, c[0x0][0xc] ;  /* 0x0000030000067ab9 */ /* 0x000fe20000000800 */
[----:B------:R-:W-:Y:S01]  /*5ce0*/  USHF.L.U32 UR9, UR7, UR5, URZ ;  /* 0x0000000507097299 */ /* 0x000fe2000800063f */
[----:B------:R-:W-:Y:S01]  /*5cf0*/  BSSY B0, `(.L_x_102) ;  /* 0x00000d6000007945 */ /* 0x000fe20003800000 */
[----:B------:R-:W-:Y:S01]  /*5d00*/  UMOV UR8, 0x1 ;  /* 0x0000000100087882 */ /* 0x000fe20000000000 */
[----:B------:R-:W-:Y:S01]  /*5d10*/  ULDC UR7, c[0x0][0x10] ;  /* 0x0000040000077ab9 */ /* 0x000fe20000000800 */
[----:B------:R-:W-:Y:S01]  /*5d20*/  USHF.L.U32 UR5, UR8, UR5, URZ ;  /* 0x0000000508057299 */ /* 0x000fe2000800063f */
[----:B------:R-:W-:Y:S01]  /*5d30*/  IMAD.MOV.U32 R9, RZ, RZ, 0x1 ;  /* 0x00000001ff097424 */ /* 0x000fe200078e00ff */
[----:B------:R-:W-:Y:S01]  /*5d40*/  UIMAD.WIDE.U32 UR6, UR6, UR7, URZ ;  /* 0x00000007060672a5 */ /* 0x000fe2000f8e003f */
[----:B------:R-:W-:Y:S01]  /*5d50*/  LOP3.LUT R8, R19, 0x2, RZ, 0xfc, !PT ;  /* 0x0000000213087812 */ /* 0x000fe200078efcff */
[----:B------:R-:W-:Y:S01]  /*5d60*/  ULDC UR8, c[0x0][0x14] ;  /* 0x0000050000087ab9 */ /* 0x000fe20000000800 */
[----:B------:R-:W-:Y:S01]  /*5d70*/  ULDC UR4, c[0x0][0x600] ;  /* 0x0001800000047ab9 */ /* 0x000fe20000000800 */
[----:B------:R-:W-:-:S02]  /*5d80*/  UIMAD.WIDE.U32 UR30, UR6, UR8, URZ ;  /* 0x00000008061e72a5 */ /* 0x000fc4000f8e003f */
[----:B------:R-:W-:Y:S02]  /*5d90*/  UIMAD UR7, UR7, UR8, URZ ;  /* 0x00000008070772a4 */ /* 0x000fe4000f8e023f */
[----:B------:R-:W-:Y:S02]  /*5da0*/  UIADD3 UR4, UR4, -0x1, URZ ;  /* 0xffffffff04047890 */ /* 0x000fe4000fffe03f */
[----:B------:R-:W-:Y:S02]  /*5db0*/  ULOP3.LUT UR6, URZ, UR9, URZ, 0x33, !UPT ;  /* 0x000000093f067292 */ /* 0x000fe4000f8e333f */
[----:B------:R-:W-:Y:S01]  /*5dc0*/  UIADD3 UR7, UR31, UR7, URZ ;  /* 0x000000071f077290 */ /* 0x000fe2000fffe03f */
[----:B0-----:R-:W-:Y:S01]  /*5dd0*/  VIADD R0, R0, 0x7f ;  /* 0x0000007f00007836 */ /* 0x001fe20000000000 */
[----:B------:R-:W-:-:S04]  /*5de0*/  ULDC.64 UR38, c[0x0][0x198] ;  /* 0x0000660000267ab9 */ /* 0x000fc80000000a00 */
[----:B------:R-:W-:-:S04]  /*5df0*/  SHF.R.S32.HI R3, RZ, 0x1f, R0 ;  /* 0x0000001fff037819 */ /* 0x000fc80000011400 */
[----:B------:R-:W-:Y:S01]  /*5e00*/  LEA.HI R10, R3, R0, RZ, 0x7 ;  /* 0x00000000030a7211 */ /* 0x000fe200078f38ff */
[C---:B-1----:R-:W-:Y:S02]  /*5e10*/  IMAD.SHL.U32 R11, R12.reuse, 0x10, RZ ;  /* 0x000000100c0b7824 */ /* 0x042fe400078e00ff */
[----:B------:R-:W-:Y:S01]  /*5e20*/  IMAD.SHL.U32 R12, R12, 0x400, RZ ;  /* 0x000004000c0c7824 */ /* 0x000fe200078e00ff */
[----:B------:R-:W-:Y:S01]  /*5e30*/  SHF.R.S32.HI R10, RZ, 0x7, R10 ;  /* 0x00000007ff0a7819 */ /* 0x000fe2000001140a */
[----:B------:R-:W-:Y:S01]  /*5e40*/  IMAD.MOV.U32 R0, RZ, RZ, 0x1 ;  /* 0x00000001ff007424 */ /* 0x000fe200078e00ff */
[----:B------:R-:W-:Y:S01]  /*5e50*/  LOP3.LUT R11, R11, 0x10, RZ, 0xc0, !PT ;  /* 0x000000100b0b7812 */ /* 0x000fe200078ec0ff */
[----:B------:R-:W-:Y:S01]  /*5e60*/  IMAD.MOV.U32 R3, RZ, RZ, RZ ;  /* 0x000000ffff037224 */ /* 0x000fe200078e00ff */
[----:B------:R-:W-:Y:S01]  /*5e70*/  LOP3.LUT R12, R12, 0x400, RZ, 0xc0, !PT ;  /* 0x000004000c0c7812 */ /* 0x000fe200078ec0ff */
[----:B------:R-:W-:-:S07]  /*5e80*/  VIADD R13, R10, 0x1 ;  /* 0x000000010a0d7836 */ /* 0x000fce0000000000 */
.L_x_113:
[----:B------:R-:W-:-:S03]  /*5e90*/  UMOV UR8, 0xffffffff ;  /* 0xffffffff00087882 */ /* 0x000fc60000000000 */
[----:B------:R-:W-:Y:S05]  /*5ea0*/  BRA.DIV UR8, `(.L_x_103) ;  /* 0x0000000e08b07947 */ /* 0x000fea000b800000 */
[----:B------:R-:W-:-:S13]  /*5eb0*/  ELECT P6, URZ, PT ;  /* 0x00000000003f782f */ /* 0x000fda00038c0000 */
.L_x_123:
[----:B------:R-:W0:Y:S01]  /*5ec0*/  LDC R4, c[0x0][0x28c] ;  /* 0x0000a300ff047b82 */ /* 0x000e220000000800 */
[----:B------:R-:W-:Y:S01]  /*5ed0*/  BSSY B1, `(.L_x_104) ;  /* 0x0000044000017945 */ /* 0x000fe20003800000 */
[----:B0-----:R-:W-:-:S13]  /*5ee0*/  ISETP.LT.OR P6, PT, R4, 0x1, !P6 ;  /* 0x000000010400780c */ /* 0x001fda00077c1670 */
[----:B------:R-:W-:Y:S05]  /*5ef0*/  @P6 BRA `(.L_x_105) ;  /* 0x0000000400046947 */ /* 0x000fea0003800000 */
[----:B------:R-:W-:Y:S02]  /*5f00*/  IMAD.SHL.U32 R21, R21, 0x100, RZ ;  /* 0x0000010015157824 */ /* 0x000fe400078e00ff */
[----:B------:R-:W-:Y:S02]  /*5f10*/  IMAD R20, R20, 0x20, R11 ;  /* 0x0000002014147824 */ /* 0x000fe400078e020b */
[----:B------:R-:W-:Y:S02]  /*5f20*/  IMAD.MOV.U32 R24, RZ, RZ, RZ ;  /* 0x000000ffff187224 */ /* 0x000fe400078e00ff */
[----:B------:R-:W-:Y:S02]  /*5f30*/  IMAD.MOV.U32 R4, RZ, RZ, R13 ;  /* 0x000000ffff047224 */ /* 0x000fe400078e000d */
[----:B------:R-:W-:Y:S02]  /*5f40*/  IMAD.MOV.U32 R5, RZ, RZ, R0 ;  /* 0x000000ffff057224 */ /* 0x000fe400078e0000 */
[----:B------:R-:W-:-:S07]  /*5f50*/  IMAD.MOV.U32 R7, RZ, RZ, R3 ;  /* 0x000000ffff077224 */ /* 0x000fce00078e0003 */
.L_x_108:
[----:B------:R-:W0:Y:S01]  /*5f60*/  S2R R15, SR_CgaCtaId ;  /* 0x00000000000f7919 */ /* 0x000e220000008800 */
[----:B------:R-:W-:Y:S02]  /*5f70*/  MOV R14, 0x400 ;  /* 0x00000400000e7802 */ /* 0x000fe40000000f00 */
[----:B------:R-:W-:Y:S02]  /*5f80*/  LOP3.LUT P1, RZ, R18, 0x7f, RZ, 0xc0, !PT ;  /* 0x0000007f12ff7812 */ /* 0x000fe4000782c0ff */
[----:B0-----:R-:W-:Y:S02]  /*5f90*/  LEA R22, R15, R14, 0x18 ;  /* 0x0000000e0f167211 */ /* 0x001fe400078ec0ff */
[----:B------:R-:W-:-:S09]  /*5fa0*/  SHF.L.U32 R14, R5, 0x1f, RZ ;  /* 0x0000001f050e7819 */ /* 0x000fd200000006ff */
[----:B------:R-:W0:Y:S01]  /*5fb0*/  @!P1 LDC R15, c[0x0][0x500] ;  /* 0x00014000ff0f9b82 */ /* 0x000e220000000800 */
[----:B------:R-:W-:-:S04]  /*5fc0*/  IMAD R23, R7, 0x8, R22 ;  /* 0x0000000807177824 */ /* 0x000fc800078e0216 */
[----:B------:R-:W1:Y:S02]  /*5fd0*/  SYNCS.PHASECHK.TRANS64.TRYWAIT P0, [R23+URZ+0x18], R14 ;  /* 0x0000180e170075a7 */ /* 0x000e64000800017f */
[----:B-1----:R-:W-:Y:S05]  /*5fe0*/  @!P0 BRA `(.L_x_106) ;  /* 0x0000000c00808947 */ /* 0x002fea0003800000 */
.L_x_124:
[----:B-1----:R-:W-:Y:S01]  /*5ff0*/  PRMT R14, R8, 0x9910, RZ ;  /* 0x00009910080e7816 */ /* 0x002fe200000000ff */
[----:B0-----:R0:W-:Y:S03]  /*6000*/  @!P1 SYNCS.ARRIVE.TRANS64 RZ, [R23+URZ], R15 ;  /* 0x0000000f17ff99a7 */ /* 0x0011e6000800003f */
[----:B------:R-:W-:-:S13]  /*6010*/  ISETP.NE.AND P0, PT, R14, 0x2, PT ;  /* 0x000000020e00780c */ /* 0x000fda0003f05270 */
[----:B0-----:R-:W-:Y:S05]  /*6020*/  @P0 BRA `(.L_x_107) ;  /* 0x0000000000040947 */ /* 0x001fea0003800000 */
[----:B------:R-:W-:Y:S01]  /*6030*/  BPT.TRAP 0x1 ;  /* 0x000000040000795c */ /* 0x000fe20000300000 */
.L_x_107:
[----:B------:R-:W-:Y:S01]  /*6040*/  IMAD R14, R7, 0x10000, R22 ;  /* 0x00010000070e7824 */ /* 0x000fe200078e0216 */
[----:B------:R-:W-:Y:S01]  /*6050*/  R2UR UR34, R24 ;  /* 0x00000000182272ca */ /* 0x000fe200000e0000 */
[----:B------:R-:W-:Y:S01]  /*6060*/  VIADD R4, R4, 0xffffffff ;  /* 0xffffffff04047836 */ /* 0x000fe20000000000 */
[----:B------:R-:W-:Y:S01]  /*6070*/  R2UR UR33, R23 ;  /* 0x00000000172172ca */ /* 0x000fe200000e0000 */
[----:B------:R-:W-:Y:S01]  /*6080*/  UIADD3 UR14, UP0, UR38, 0xf0, URZ ;  /* 0x000000f0260e7890 */ /* 0x000fe2000ff1e03f */
[----:B------:R-:W-:Y:S01]  /*6090*/  R2UR UR24, R14 ;  /* 0x000000000e1872ca */ /* 0x000fe200000e0000 */
[----:B------:R-:W-:Y:S01]  /*60a0*/  IMAD R14, R7, 0x1000, R12 ;  /* 0x00001000070e7824 */ /* 0x000fe200078e020c */
[----:B------:R-:W-:Y:S01]  /*60b0*/  R2UR UR36, R6 ;  /* 0x00000000062472ca */ /* 0x000fe200000e0000 */
[----:B------:R-:W-:Y:S01]  /*60c0*/  UIADD3 UR40, UP1, UR38, 0x1f0, URZ ;  /* 0x000001f026287890 */ /* 0x000fe2000ff3e03f */
[----:B------:R-:W-:Y:S01]  /*60d0*/  R2UR UR35, R21 ;  /* 0x00000000152372ca */ /* 0x000fe200000e0000 */
[----:B------:R-:W-:Y:S01]  /*60e0*/  IMAD R14, R14, 0x2, R22 ;  /* 0x000000020e0e7824 */ /* 0x000fe200078e0216 */
[----:B------:R-:W-:Y:S01]  /*60f0*/  R2UR UR19, R20 ;  /* 0x00000000141372ca */ /* 0x000fe200000e0000 */
[----:B------:R-:W-:Y:S01]  /*6100*/  UIADD3.X UR15, URZ, UR39, URZ, UP0, !UPT ;  /* 0x000000273f0f7290 */ /* 0x000fe200087fe43f */
[----:B------:R-:W-:Y:S01]  /*6110*/  ISETP.GT.AND P1, PT, R4, 0x1, PT ;  /* 0x000000010400780c */ /* 0x000fe20003f24270 */
[----:B------:R-:W-:Y:S01]  /*6120*/  UIADD3 UR26, UR34, 0x40, URZ ;  /* 0x00000040221a7890 */ /* 0x000fe2000fffe03f */
[----:B------:R-:W-:Y:S01]  /*6130*/  R2UR UR8, R14 ;  /* 0x000000000e0872ca */ /* 0x000fe200000e0000 */
[----:B------:R-:W-:Y:S01]  /*6140*/  UIADD3.X UR41, URZ, UR39, URZ, UP1, !UPT ;  /* 0x000000273f297290 */ /* 0x000fe20008ffe43f */
[----:B------:R-:W-:Y:S01]  /*6150*/  IADD3 R7, R7, 0x1, RZ ;  /* 0x0000000107077810 */ /* 0x000fe20007ffe0ff */
[----:B------:R-:W-:Y:S01]  /*6160*/  UIADD3 UR32, UR24, 0x100, URZ ;  /* 0x0000010018207890 */ /* 0x000fe2000fffe03f */
[----:B------:R-:W-:Y:S01]  /*6170*/  VIADD R24, R24, 0x80 ;  /* 0x0000008018187836 */ /* 0x000fe20000000000 */
[----:B------:R-:W-:Y:S01]  /*6180*/  UIADD3 UR24, UR24, 0x8100, URZ ;  /* 0x0000810018187890 */ /* 0x000fe2000fffe03f */
[----:B------:R-:W-:Y:S01]  /*6190*/  ISETP.NE.AND P0, PT, R7, 0x3, PT ;  /* 0x000000030700780c */ /* 0x000fe20003f05270 */
[----:B------:R-:W-:Y:S01]  /*61a0*/  UMOV UR22, 0x0 ;  /* 0x0000000000167882 */ /* 0x000fe20000000000 */
[----:B------:R-:W-:Y:S01]  /*61b0*/  UMOV UR23, 0x10000000 ;  /* 0x1000000000177882 */ /* 0x000fe20000000000 */
[----:B------:R-:W-:Y:S01]  /*61c0*/  UMOV UR25, UR33 ;  /* 0x0000002100197c82 */ /* 0x000fe20008000000 */
[----:B------:R-:W-:Y:S01]  /*61d0*/  UMOV UR28, UR36 ;  /* 0x00000024001c7c82 */ /* 0x000fe20008000000 */
[----:B------:R-:W-:Y:S01]  /*61e0*/  UMOV UR27, UR35 ;  /* 0x00000023001b7c82 */ /* 0x000fe20008000000 */
[----:B------:R-:W-:Y:S01]  /*61f0*/  UMOV UR13, 0x30000 ;  /* 0x00030000000d7882 */ /* 0x000fe20000000000 */
[----:B------:R-:W-:Y:S01]  /*6200*/  UIADD3 UR16, UR8, 0x30100, URZ ;  /* 0x0003010008107890 */ /* 0x000fe2000fffe03f */
[----:B------:R0:W-:Y:S01]  /*6210*/  UTMALDG.3D [UR32], [UR14], desc[UR22] ;  /* 0x000016200e0075b4 */ /* 0x0001e20008011000 */
[----:B------:R-:W-:Y:S01]  /*6220*/  UIADD3 UR8, UR8, 0x31100, URZ ;  /* 0x0003110008087890 */ /* 0x000fe2000fffe03f */
[----:B------:R-:W-:Y:S01]  /*6230*/  SEL R14, RZ, 0x1, P0 ;  /* 0x00000001ff0e7807 */ /* 0x000fe20000000000 */
[----:B------:R-:W-:Y:S01]  /*6240*/  UMOV UR17, UR33 ;  /* 0x0000002100117c82 */ /* 0x000fe20008000000 */
[----:B------:R-:W-:Y:S01]  /*6250*/  UMOV UR18, UR34 ;  /* 0x0000002200127c82 */ /* 0x000fe20008000000 */
[----:B------:R-:W-:Y:S01]  /*6260*/  UMOV UR20, UR36 ;  /* 0x0000002400147c82 */ /* 0x000fe20008000000 */
[----:B------:R-:W-:Y:S01]  /*6270*/  UMOV UR9, UR33 ;  /* 0x0000002100097c82 */ /* 0x000fe20008000000 */
[----:B------:R-:W-:Y:S01]  /*6280*/  UMOV UR11, UR19 ;  /* 0x00000013000b7c82 */ /* 0x000fe20008000000 */
[----:B------:R-:W-:Y:S01]  /*6290*/  UMOV UR12, UR36 ;  /* 0x00000024000c7c82 */ /* 0x000fe20008000000 */
[----:B------:R0:W-:Y:S01]  /*62a0*/  UTMALDG.3D [UR24], [UR14], desc[UR22] ;  /* 0x000016180e0075b4 */ /* 0x0001e20008011000 */
[----:B------:R-:W-:Y:S01]  /*62b0*/  UMOV UR10, UR26 ;  /* 0x0000001a000a7c82 */ /* 0x000fe20008000000 */
[----:B------:R-:W-:-:S02]  /*62c0*/  LOP3.LUT R5, R5, R14, RZ, 0x3c, !PT ;  /* 0x0000000e05057212 */ /* 0x000fc400078e3cff */
[----:B------:R-:W-:Y:S01]  /*62d0*/  SEL R7, R7, RZ, P0 ;  /* 0x000000ff07077207 */ /* 0x000fe20000000000 */
[----:B------:R0:W-:Y:S01]  /*62e0*/  UTMALDG.3D.MULTICAST [UR16], [UR40], UR13, desc[UR22] ;  /* 0x00001610280073b4 */ /* 0x0001e2000801180d */
[----:B------:R0:W-:Y:S02]  /*62f0*/  UTMALDG.3D.MULTICAST [UR8], [UR40], UR13, desc[UR22] ;  /* 0x00001608280073b4 */ /* 0x0001e4000801180d */
[----:B0-----:R-:W-:Y:S05]  /*6300*/  @P1 BRA `(.L_x_108) ;  /* 0xfffffffc00141947 */ /* 0x001fea000383ffff */
.L_x_105:
[----:B------:R-:W-:Y:S05]  /*6310*/  BSYNC B1 ;  /* 0x0000000000017941 */ /* 0x000fea0003800000 */
.L_x_104:
[----:B------:R-:W-:Y:S01]  /*6320*/  LOP3.LUT P1, RZ, R9, 0xff, RZ, 0xc0, !PT ;  /* 0x000000ff09ff7812 */ /* 0x000fe2000782c0ff */
[C---:B------:R-:W-:Y:S01]  /*6330*/  IMAD.IADD R6, R10.reuse, 0x1, R3 ;  /* 0x000000010a067824 */ /* 0x040fe200078e0203 */
[----:B------:R-:W-:Y:S01]  /*6340*/  ULDC.64 UR8, c[0x0][0x650] ;  /* 0x0001940000087ab9 */ /* 0x000fe20000000a00 */
[----:B------:R-:W-:Y:S01]  /*6350*/  ISETP.GE.U32.AND P2, PT, R10, 0x3, PT ;  /* 0x000000030a00780c */ /* 0x000fe20003f46070 */
[----:B------:R-:W-:Y:S01]  /*6360*/  BSSY B1, `(.L_x_109) ;  /* 0x000006c000017945 */ /* 0x000fe20003800000 */
[----:B------:R-:W-:Y:S01]  /*6370*/  IMAD.MOV.U32 R21, RZ, RZ, -0x1 ;  /* 0xffffffffff157424 */ /* 0x000fe200078e00ff */
[----:B------:R-:W-:Y:S01]  /*6380*/  ISETP.GT.U32.AND P0, PT, R6, 0x2, PT ;  /* 0x000000020600780c */ /* 0x000fe20003f04070 */
[----:B------:R-:W-:Y:S01]  /*6390*/  IMAD.MOV.U32 R20, RZ, RZ, -0x1 ;  /* 0xffffffffff147424 */ /* 0x000fe200078e00ff */
[----:B------:R-:W-:Y:S02]  /*63a0*/  PRMT R9, RZ, 0x7610, R9 ;  /* 0x00007610ff097816 */ /* 0x000fe40000000009 */
[----:B------:R-:W-:-:S03]  /*63b0*/  ISETP.LT.U32.AND P0, PT, R10, 0x3, P0 ;  /* 0x000000030a00780c */ /* 0x000fc60000701070 */
[----:B------:R-:W0:Y:S01]  /*63c0*/  @P1 S2R R5, SR_CgaCtaId ;  /* 0x0000000000051919 */ /* 0x000e220000008800 */
[----:B------:R-:W-:-:S04]  /*63d0*/  @P1 MOV R4, 0x400 ;  /* 0x0000040000041802 */ /* 0x000fc80000000f00 */
[----:B0-----:R-:W-:Y:S01]  /*63e0*/  @P1 LEA R3, R5, R4, 0x18 ;  /* 0x0000000405031211 */ /* 0x001fe200078ec0ff */
[----:B------:R-:W-:-:S03]  /*63f0*/  IMAD.WIDE.U32 R4, R6, -0x55555555, RZ ;  /* 0xaaaaaaab06047825 */ /* 0x000fc600078e00ff */
[----:B------:R0:W-:Y:S01]  /*6400*/  @P1 SYNCS.ARRIVE.TRANS64.A1T0 RZ, [R3+URZ+0x48], RZ ;  /* 0x000048ff03ff19a7 */ /* 0x0001e2000810003f */
[----:B------:R-:W-:Y:S02]  /*6410*/  IADD3 R16, P1, R16, UR30, RZ ;  /* 0x0000001e10107c10 */ /* 0x000fe4000ff3e0ff */
[----:B------:R-:W-:Y:S02]  /*6420*/  SHF.R.U32.HI R5, RZ, 0x1, R5 ;  /* 0x00000001ff057819 */ /* 0x000fe40000011605 */
[----:B------:R-:W-:Y:S02]  /*6430*/  IADD3.X R17, R17, UR7, RZ, P1, !PT ;  /* 0x0000000711117c10 */ /* 0x000fe40008ffe4ff */
[----:B------:R-:W-:Y:S02]  /*6440*/  PRMT R4, RZ, 0x7610, R4 ;  /* 0x00007610ff047816 */ /* 0x000fe40000000004 */
[----:B0-----:R-:W-:Y:S02]  /*6450*/  SEL R3, RZ, 0x1, !P0 ;  /* 0x00000001ff037807 */ /* 0x001fe40004000000 */
[----:B------:R-:W-:-:S02]  /*6460*/  ISETP.GE.U32.AND P0, PT, R16, UR8, PT ;  /* 0x0000000810007c0c */ /* 0x000fc4000bf06070 */
[----:B------:R-:W-:Y:S01]  /*6470*/  LOP3.LUT R0, R0, R3, RZ, 0x3c, !PT ;  /* 0x0000000300007212 */ /* 0x000fe200078e3cff */
[----:B------:R-:W-:Y:S01]  /*6480*/  IMAD R3, R5, -0x3, R6 ;  /* 0xfffffffd05037824 */ /* 0x000fe200078e0206 */
[----:B------:R-:W-:Y:S01]  /*6490*/  ISETP.GE.U32.AND.EX P0, PT, R17, UR9, PT, P0 ;  /* 0x0000000911007c0c */ /* 0x000fe2000bf06100 */
[----:B------:R-:W-:Y:S01]  /*64a0*/  IMAD.MOV.U32 R6, RZ, RZ, -0x1 ;  /* 0xffffffffff067424 */ /* 0x000fe200078e00ff */
[----:B------:R-:W-:-:S11]  /*64b0*/  @P2 LOP3.LUT R0, R0, 0x1, R5, 0x78, !PT ;  /* 0x0000000100002812 */ /* 0x000fd600078e7805 */
[----:B------:R-:W-:Y:S05]  /*64c0*/  @P0 BRA `(.L_x_110) ;  /* 0x0000000400540947 */ /* 0x000fea0003800000 */
[----:B------:R-:W0:Y:S01]  /*64d0*/  S2R R15, SR_CTAID.X ;  /* 0x00000000000f7919 */ /* 0x000e220000002500 */
[----:B------:R-:W-:Y:S01]  /*64e0*/  ULDC.64 UR8, c[0x0][0x628] ;  /* 0x00018a0000087ab9 */ /* 0x000fe20000000a00 */
[----:B------:R-:W-:Y:S01]  /*64f0*/  ULDC UR11, c[0x0][0x630] ;  /* 0x00018c00000b7ab9 */ /* 0x000fe20000000800 */
[----:B------:R-:W-:Y:S01]  /*6500*/  ISETP.NE.U32.AND P0, PT, RZ, UR8, PT ;  /* 0x00000008ff007c0c */ /* 0x000fe2000bf05070 */
[----:B------:R-:W1:Y:S01]  /*6510*/  S2R R20, SR_CTAID.Y ;  /* 0x0000000000147919 */ /* 0x000e620000002600 */
[----:B------:R-:W-:Y:S01]  /*6520*/  ULDC UR12, c[0x0][0x150] ;  /* 0x00005400000c7ab9 */ /* 0x000fe20000000800 */
[----:B------:R-:W-:Y:S01]  /*6530*/  IMAD.MOV.U32 R4, RZ, RZ, R16 ;  /* 0x000000ffff047224 */ /* 0x000fe200078e0010 */
[----:B------:R-:W-:Y:S01]  /*6540*/  ISETP.NE.AND.EX P0, PT, RZ, UR9, PT, P0 ;  /* 0x00000009ff007c0c */ /* 0x000fe2000bf05300 */
[----:B------:R-:W-:Y:S01]  /*6550*/  IMAD.MOV.U32 R5, RZ, RZ, R17 ;  /* 0x000000ffff057224 */ /* 0x000fe200078e0011 */
[----:B0-----:R-:W-:-:S11]  /*6560*/  I2FP.F32.U32 R22, R15 ;  /* 0x0000000f00167245 */ /* 0x001fd60000201000 */
[----:B------:R-:W-:Y:S05]  /*6570*/  @!P0 BRA `(.L_x_111) ;  /* 0x0000000000288947 */ /* 0x000fea0003800000 */
[----:B------:R-:W-:Y:S02]  /*6580*/  ULDC UR10, c[0x0][0x634] ;  /* 0x00018d00000a7ab9 */ /* 0x000fe40000000800 */
[----:B------:R-:W-:-:S05]  /*6590*/  IADD3 R5, P0, R16, UR10, RZ ;  /* 0x0000000a10057c10 */ /* 0x000fca000ff1e0ff */
[----:B------:R-:W-:-:S04]  /*65a0*/  IMAD.X R21, RZ, RZ, R17, P0 ;  /* 0x000000ffff157224 */ /* 0x000fc800000e0611 */
[----:B------:R-:W-:-:S04]  /*65b0*/  IMAD.WIDE.U32 R6, R21, UR8, RZ ;  /* 0x0000000815067c25 */ /* 0x000fc8000f8e00ff */
[----:B------:R-:W-:-:S04]  /*65c0*/  IMAD.WIDE.U32 R6, P0, R5, UR9, R6 ;  /* 0x0000000905067c25 */ /* 0x000fc8000f800006 */
[----:B------:R-:W-:-:S04]  /*65d0*/  IMAD.WIDE.U32 R4, R5, UR8, RZ ;  /* 0x0000000805047c25 */ /* 0x000fc8000f8e00ff */
[----:B------:R-:W-:Y:S01]  /*65e0*/  IMAD.MOV.U32 R4, RZ, RZ, R7 ;  /* 0x000000ffff047224 */ /* 0x000fe200078e0007 */
[----:B------:R-:W-:Y:S01]  /*65f0*/  IADD3 RZ, P1, R5, R6, RZ ;  /* 0x0000000605ff7210 */ /* 0x000fe20007f3e0ff */
[----:B------:R-:W-:-:S04]  /*6600*/  IMAD.X R5, RZ, RZ, RZ, P0 ;  /* 0x000000ffff057224 */ /* 0x000fc800000e06ff */
[----:B------:R-:W-:-:S08]  /*6610*/  IMAD.WIDE.U32.X R4, R21, UR9, R4, P1 ;  /* 0x0000000915047c25 */ /* 0x000fd000088e0404 */
.L_x_111:
[--C-:B------:R-:W-:Y:S01]  /*6620*/  SHF.R.U64 R14, R4, UR11, R5.reuse ;  /* 0x0000000b040e7c19 */ /* 0x100fe20008001205 */
[----:B------:R-:W-:Y:S01]  /*6630*/  FMUL R22, R22, UR12 ;  /* 0x0000000c16167c20 */ /* 0x000fe20008400000 */
[----:B------:R-:W-:Y:S01]  /*6640*/  SHF.R.U32.HI R4, RZ, UR11, R5 ;  /* 0x0000000bff047c19 */ /* 0x000fe20008011605 */
[----:B------:R-:W0:Y:S01]  /*6650*/  LDC R6, c[0x0][0x144] ;  /* 0x00005100ff067b82 */ /* 0x000e220000000800 */
[----:B------:R-:W-:Y:S01]  /*6660*/  IADD3 R5, P0, RZ, -R14, RZ ;  /* 0x8000000eff057210 */ /* 0x000fe20007f1e0ff */
[----:B------:R-:W-:Y:S01]  /*6670*/  ULDC UR10, c[0x0][0x154] ;  /* 0x00005500000a7ab9 */ /* 0x000fe20000000800 */
[----:B-1----:R-:W-:Y:S01]  /*6680*/  I2FP.F32.U32 R7, R20 ;  /* 0x0000001400077245 */ /* 0x002fe20000201000 */
[----:B------:R-:W1:Y:S01]  /*6690*/  F2I.U32.TRUNC.NTZ R22, R22 ;  /* 0x0000001600167305 */ /* 0x000e62000020f000 */
[----:B------:R-:W-:Y:S01]  /*66a0*/  ULDC.64 UR8, c[0x0][0x620] ;  /* 0x0001880000087ab9 */ /* 0x000fe20000000a00 */
[----:B------:R-:W-:Y:S01]  /*66b0*/  IMAD.X R4, RZ, RZ, ~R4, P0 ;  /* 0x000000ffff047224 */ /* 0x000fe200000e0e04 */
[----:B------:R-:W-:Y:S01]  /*66c0*/  ISETP.NE.AND P2, PT, R2, 0x1, PT ;  /* 0x000000010200780c */ /* 0x000fe20003f45270 */
[----:B------:R-:W-:Y:S01]  /*66d0*/  FMUL R23, R7, UR10 ;  /* 0x0000000a07177c20 */ /* 0x000fe20008400000 */
[----:B------:R-:W2:Y:S01]  /*66e0*/  LDC R25, c[0x0][0x148] ;  /* 0x00005200ff197b82 */ /* 0x000ea20000000800 */
[----:B------:R-:W-:Y:S01]  /*66f0*/  IMAD R4, R4, UR8, RZ ;  /* 0x0000000804047c24 */ /* 0x000fe2000f8e02ff */
[----:B------:R-:W-:-:S02]  /*6700*/  ULDC.64 UR10, c[0x0][0x640] ;  /* 0x00019000000a7ab9 */ /* 0x000fc40000000a00 */
[----:B------:R-:W-:Y:S01]  /*6710*/  ISETP.NE.U32.AND P0, PT, RZ, UR10, PT ;  /* 0x0000000aff007c0c */ /* 0x000fe2000bf05070 */
[----:B------:R-:W3:Y:S01]  /*6720*/  F2I.U32.TRUNC.NTZ R23, R23 ;  /* 0x0000001700177305 */ /* 0x000ee2000020f000 */
[C---:B------:R-:W-:Y:S02]  /*6730*/  IMAD R7, R5.reuse, UR9, R4 ;  /* 0x0000000905077c24 */ /* 0x040fe4000f8e0204 */
[----:B------:R-:W-:Y:S01]  /*6740*/  IMAD.WIDE.U32 R4, R5, UR8, R16 ;  /* 0x0000000805047c25 */ /* 0x000fe2000f8e0010 */
[----:B------:R-:W-:Y:S01]  /*6750*/  ULDC UR8, c[0x0][0x618] ;  /* 0x0001860000087ab9 */ /* 0x000fe20000000800 */
[----:B------:R-:W-:Y:S02]  /*6760*/  ISETP.NE.AND.EX P0, PT, RZ, UR11, PT, P0 ;  /* 0x0000000bff007c0c */ /* 0x000fe4000bf05300 */
[----:B------:R-:W-:Y:S02]  /*6770*/  IMAD.IADD R5, R5, 0x1, R7 ;  /* 0x0000000105057824 */ /* 0x000fe400078e0207 */
[----:B-1----:R-:W-:-:S03]  /*6780*/  IMAD.MOV R22, RZ, RZ, -R22 ;  /* 0x000000ffff167224 */ /* 0x002fc600078e0a16 */
[----:B------:R-:W-:Y:S01]  /*6790*/  SHF.R.U64 R21, R4, UR8, R5 ;  /* 0x0000000804157c19 */ /* 0x000fe20008001205 */
[----:B0-----:R-:W-:Y:S01]  /*67a0*/  IMAD R15, R6, R22, R15 ;  /* 0x00000016060f7224 */ /* 0x001fe200078e020f */
[----:B------:R-:W-:Y:S01]  /*67b0*/  SHF.R.U32.HI R4, RZ, UR8, R5 ;  /* 0x00000008ff047c19 */ /* 0x000fe20008011605 */
[----:B------:R-:W-:Y:S01]  /*67c0*/  ULDC UR8, c[0x0][0x608] ;  /* 0x0001820000087ab9 */ /* 0x000fe20000000800 */
[----:B---3--:R-:W-:Y:S02]  /*67d0*/  IMAD.MOV R6, RZ, RZ, -R23 ;  /* 0x000000ffff067224 */ /* 0x008fe400078e0a17 */
[--C-:B------:R-:W-:Y:S02]  /*67e0*/  SHF.R.U64 R22, R21, UR8, R4.reuse ;  /* 0x0000000815167c19 */ /* 0x100fe40008001204 */
[----:B------:R-:W-:Y:S01]  /*67f0*/  SHF.R.U32.HI R5, RZ, UR8, R4 ;  /* 0x00000008ff057c19 */ /* 0x000fe20008011604 */
[----:B------:R-:W-:Y:S01]  /*6800*/  ULDC UR8, c[0x0][0x658] ;  /* 0x0001960000087ab9 */ /* 0x000fe20000000800 */
[----:B--2---:R-:W-:-:S02]  /*6810*/  @P2 IMAD R15, R25, R6, R20 ;  /* 0x00000006190f2224 */ /* 0x004fc400078e0214 */
[--C-:B------:R-:W-:Y:S02]  /*6820*/  SHF.R.U64 R20, R22, UR8, R5.reuse ;  /* 0x0000000816147c19 */ /* 0x100fe40008001205 */
[----:B------:R-:W-:-:S03]  /*6830*/  SHF.R.U32.HI R23, RZ, UR8, R5 ;  /* 0x00000008ff177c19 */ /* 0x000fc60008011605 */
[----:B------:R-:W-:Y:S02]  /*6840*/  IMAD.MOV.U32 R6, RZ, RZ, R20 ;  /* 0x000000ffff067224 */ /* 0x000fe400078e0014 */
[----:B------:R-:W-:Y:S01]  /*6850*/  IMAD.MOV.U32 R5, RZ, RZ, R23 ;  /* 0x000000ffff057224 */ /* 0x000fe200078e0017 */
[----:B------:R-:W-:Y:S06]  /*6860*/  @!P0 BRA `(.L_x_112) ;  /* 0x00000000002c8947 */ /* 0x000fec0003800000 */
        /* <DEDUP_REMOVED lines=9> */
[----:B------:R-:W-:-:S04]  /*6900*/  IMAD.WIDE.U32.X R4, R23, UR11, R4, P1 ;  /* 0x0000000b17047c25 */ /* 0x000fc800088e0404 */
[----:B------:R-:W-:-:S07]  /*6910*/  IMAD.MOV.U32 R6, RZ, RZ, R4 ;  /* 0x000000ffff067224 */ /* 0x000fce00078e0004 */
.L_x_112:
[----:B------:R-:W-:Y:S01]  /*6920*/  ULDC UR8, c[0x0][0x648] ;  /* 0x0001920000087ab9 */ /* 0x000fe20000000800 */
[----:B------:R-:W-:Y:S01]  /*6930*/  LOP3.LUT R4, R22, UR6, RZ, 0xc0, !PT ;  /* 0x0000000616047c12 */ /* 0x000fe2000f8ec0ff */
[----:B------:R-:W-:Y:S01]  /*6940*/  ULDC UR9, c[0x0][0x610] ;  /* 0x0001840000097ab9 */ /* 0x000fe20000000800 */
[----:B------:R-:W-:Y:S01]  /*6950*/  SHF.R.U64 R5, R6, UR8, R5 ;  /* 0x0000000806057c19 */ /* 0x000fe20008001205 */
[----:B------:R-:W-:Y:S01]  /*6960*/  ULDC UR8, c[0x0][0x638] ;  /* 0x00018e0000087ab9 */ /* 0x000fe20000000800 */
[----:B------:R-:W-:-:S03]  /*6970*/  LOP3.LUT R21, R21, UR4, RZ, 0xc0, !PT ;  /* 0x0000000415157c12 */ /* 0x000fc6000f8ec0ff */
[----:B------:R-:W-:Y:S02]  /*6980*/  IMAD.MOV R7, RZ, RZ, -R5 ;  /* 0x000000ffff077224 */ /* 0x000fe400078e0a05 */
[----:B------:R-:W-:Y:S02]  /*6990*/  IMAD R4, R5, UR5, R4 ;  /* 0x0000000505047c24 */ /* 0x000fe4000f8e0204 */
[----:B------:R-:W-:Y:S01]  /*69a0*/  IMAD R20, R7, UR8, R20 ;  /* 0x0000000807147c24 */ /* 0x000fe2000f8e0214 */
[----:B------:R-:W-:Y:S01]  /*69b0*/  ULDC UR8, c[0x0][0x600] ;  /* 0x0001800000087ab9 */ /* 0x000fe20000000800 */
[----:B------:R-:W-:Y:S02]  /*69c0*/  IMAD R15, R4, UR9, R15 ;  /* 0x00000009040f7c24 */ /* 0x000fe4000f8e020f */
[----:B------:R-:W-:Y:S02]  /*69d0*/  IMAD R6, R20, UR8, R21 ;  /* 0x0000000814067c24 */ /* 0x000fe4000f8e0215 */
[----:B------:R-:W-:-:S03]  /*69e0*/  IMAD.MOV.U32 R4, RZ, RZ, 0x1 ;  /* 0x00000001ff047424 */ /* 0x000fc600078e00ff */
[----:B------:R-:W-:Y:S02]  /*69f0*/  SEL R20, R6, R15, !P2 ;  /* 0x0000000f06147207 */ /* 0x000fe40005000000 */
[----:B------:R-:W-:Y:S01]  /*6a00*/  SEL R21, R15, R6, !P2 ;  /* 0x000000060f157207 */ /* 0x000fe20005000000 */
[----:B------:R-:W-:-:S07]  /*6a10*/  IMAD.MOV.U32 R6, RZ, RZ, R14 ;  /* 0x000000ffff067224 */ /* 0x000fce00078e000e */
.L_x_110:
[----:B------:R-:W-:Y:S05]  /*6a20*/  BSYNC B1 ;  /* 0x0000000000017941 */ /* 0x000fea0003800000 */
.L_x_109:
[----:B------:R-:W-:-:S13]  /*6a30*/  LOP3.LUT P0, RZ, R4, 0xff, RZ, 0xc0, !PT ;  /* 0x000000ff04ff7812 */ /* 0x000fda000780c0ff */
[----:B------:R-:W-:Y:S05]  /*6a40*/  @P0 BRA `(.L_x_113) ;  /* 0xfffffff400100947 */ /* 0x000fea000383ffff */
[----:B------:R-:W-:Y:S05]  /*6a50*/  BSYNC B0 ;  /* 0x0000000000007941 */ /* 0x000fea0003800000 */
.L_x_102:
[----:B------:R-:W-:-:S03]  /*6a60*/  UMOV UR8, 0xffffffff ;  /* 0xffffffff00087882 */ /* 0x000fc60000000000 */
[----:B------:R-:W-:Y:S05]  /*6a70*/  BRA.DIV UR8, `(.L_x_114) ;  /* 0x0000000208f07947 */ /* 0x000fea000b800000 */
[----:B------:R-:W-:-:S13]  /*6a80*/  ELECT P6, URZ, PT ;  /* 0x00000000003f782f */ /* 0x000fda00038c0000 */
.L_x_127:
[----:B------:R-:W-:Y:S04]  /*6a90*/  BSSY B0, `(.L_x_115) ;  /* 0x0000022000007945 */ /* 0x000fe80003800000 */
[----:B------:R-:W-:Y:S05]  /*6aa0*/  @!P6 BRA `(.L_x_116) ;  /* 0x000000000080e947 */ /* 0x000fea0003800000 */
[----:B------:R-:W-:-:S04]  /*6ab0*/  LOP3.LUT R19, R19, 0x2, RZ, 0xfc, !PT ;  /* 0x0000000213137812 */ /* 0x000fc800078efcff */
[----:B------:R-:W-:-:S13]  /*6ac0*/  ISETP.NE.AND P0, PT, R19, 0x3, PT ;  /* 0x000000031300780c */ /* 0x000fda0003f05270 */
[----:B------:R-:W-:Y:S05]  /*6ad0*/  @!P0 BRA `(.L_x_117) ;  /* 0x0000000000048947 */ /* 0x000fea0003800000 */
[----:B------:R-:W-:Y:S01]  /*6ae0*/  BPT.TRAP 0x1 ;  /* 0x000000040000795c */ /* 0x000fe20000300000 */
.L_x_117:
[----:B------:R-:W0:Y:S01]  /*6af0*/  S2R R5, SR_CgaCtaId ;  /* 0x0000000000057919 */ /* 0x000e220000008800 */
[----:B------:R-:W-:Y:S02]  /*6b00*/  MOV R2, 0x400 ;  /* 0x0000040000027802 */ /* 0x000fe40000000f00 */
[----:B------:R-:W-:Y:S02]  /*6b10*/  SHF.L.U32 R4, R0, 0x1f, RZ ;  /* 0x0000001f00047819 */ /* 0x000fe400000006ff */
[----:B0-----:R-:W-:-:S05]  /*6b20*/  LEA R2, R5, R2, 0x18 ;  /* 0x0000000205027211 */ /* 0x001fca00078ec0ff */
[----:B------:R-:W-:-:S04]  /*6b30*/  VIADD R2, R2, 0x18 ;  /* 0x0000001802027836 */ /* 0x000fc80000000000 */
[C---:B------:R-:W-:Y:S02]  /*6b40*/  IMAD R7, R3.reuse, 0x8, R2 ;  /* 0x0000000803077824 */ /* 0x040fe400078e0202 */
[----:B------:R-:W-:Y:S02]  /*6b50*/  VIADD R3, R3, 0x1 ;  /* 0x0000000103037836 */ /* 0x000fe40000000000 */
[----:B------:R-:W0:Y:S03]  /*6b60*/  SYNCS.PHASECHK.TRANS64.TRYWAIT P0, [R7+URZ], R4 ;  /* 0x00000004070075a7 */ /* 0x000e26000800017f */
[----:B------:R-:W-:-:S04]  /*6b70*/  ISETP.NE.AND P1, PT, R3, 0x3, PT ;  /* 0x000000030300780c */ /* 0x000fc80003f25270 */
[----:B------:R-:W-:Y:S02]  /*6b80*/  SEL R5, RZ, 0x1, P1 ;  /* 0x00000001ff057807 */ /* 0x000fe40000800000 */
[----:B------:R-:W-:Y:S02]  /*6b90*/  SEL R3, R3, RZ, P1 ;  /* 0x000000ff03037207 */ /* 0x000fe40000800000 */
[----:B------:R-:W-:-:S03]  /*6ba0*/  LOP3.LUT R9, R0, R5, RZ, 0x3c, !PT ;  /* 0x0000000500097212 */ /* 0x000fc600078e3cff */
[----:B------:R-:W-:Y:S01]  /*6bb0*/  IMAD R6, R3, 0x8, R2 ;  /* 0x0000000803067824 */ /* 0x000fe200078e0202 */
[----:B------:R-:W-:Y:S01]  /*6bc0*/  SHF.L.U32 R5, R9, 0x1f, RZ ;  /* 0x0000001f09057819 */ /* 0x000fe200000006ff */
[----:B0-----:R-:W-:Y:S06]  /*6bd0*/  @!P0 BRA `(.L_x_118) ;  /* 0x0000000000b88947 */ /* 0x001fec0003800000 */
.L_x_128:
[----:B------:R-:W1:Y:S01]  /*6be0*/  SYNCS.PHASECHK.TRANS64.TRYWAIT P0, [R6+URZ], R5 ;  /* 0x00000005060075a7 */ /* 0x000e62000800017f */
[----:B------:R-:W-:-:S05]  /*6bf0*/  VIADD R0, R3, 0x1 ;  /* 0x0000000103007836 */ /* 0x000fca0000000000 */
[----:B------:R-:W-:-:S04]  /*6c00*/  ISETP.NE.AND P1, PT, R0, 0x3, PT ;  /* 0x000000030000780c */ /* 0x000fc80003f25270 */
[----:B0-----:R-:W-:Y:S02]  /*6c10*/  SEL R4, RZ, 0x1, P1 ;  /* 0x00000001ff047807 */ /* 0x001fe40000800000 */
[----:B------:R-:W-:Y:S02]  /*6c20*/  SEL R3, R0, RZ, P1 ;  /* 0x000000ff00037207 */ /* 0x000fe40000800000 */
[----:B------:R-:W-:Y:S01]  /*6c30*/  LOP3.LUT R0, R9, R4, RZ, 0x3c, !PT ;  /* 0x0000000409007212 */ /* 0x000fe200078e3cff */
[----:B-1----:R-:W-:Y:S06]  /*6c40*/  @!P0 BRA `(.L_x_119) ;  /* 0x0000000000b08947 */ /* 0x002fec0003800000 */
.L_x_129:
[----:B------:R-:W-:Y:S01]  /*6c50*/  IMAD R3, R3, 0x8, R2 ;  /* 0x0000000803037824 */ /* 0x000fe200078e0202 */
[----:B------:R-:W-:-:S07]  /*6c60*/  SHF.L.U32 R0, R0, 0x1f, RZ ;  /* 0x0000001f00007819 */ /* 0x000fce00000006ff */
.L_x_120:
[----:B-1----:R1:W2:Y:S02]  /*6c70*/  SYNCS.PHASECHK.TRANS64.TRYWAIT P0, [R3+URZ], R0 ;  /* 0x00000000030075a7 */ /* 0x0022a4000800017f */
[----:B--2---:R-:W-:Y:S05]  /*6c80*/  @!P0 NANOSLEEP.SYNCS 0x989680 ;  /* 0x009896800000895d */ /* 0x004fea0003900000 */
[----:B------:R-:W2:Y:S02]  /*6c90*/  @!P0 SYNCS.PHASECHK.TRANS64 P0, [R3+URZ], R0 ;  /* 0x00000000030085a7 */ /* 0x000ea4000800007f */
[----:B--2---:R-:W-:Y:S05]  /*6ca0*/  @!P0 BRA `(.L_x_120) ;  /* 0xfffffffc00f08947 */ /* 0x004fea000383ffff */
.L_x_116:
[----:B------:R-:W-:Y:S05]  /*6cb0*/  BSYNC B0 ;  /* 0x0000000000007941 */ /* 0x000fea0003800000 */
.L_x_115:
[----:B------:R-:W-:Y:S05]  /*6cc0*/  EXIT ;  /* 0x000000000000794d */ /* 0x000fea0003800000 */
.L_x_21:
[----:B----4-:R4:W0:Y:S02]  /*6cd0*/  SYNCS.PHASECHK.TRANS64.TRYWAIT P1, [R3+URZ], R0 ;  /* 0x00000000030075a7 */ /* 0x010824000802017f */
[----:B0-----:R-:W-:Y:S05]  /*6ce0*/  @!P1 NANOSLEEP.SYNCS 0x989680 ;  /* 0x009896800000995d */ /* 0x001fea0003900000 */
[----:B------:R-:W0:Y:S02]  /*6cf0*/  @!P1 SYNCS.PHASECHK.TRANS64 P1, [R3+URZ], R0 ;  /* 0x00000000030095a7 */ /* 0x000e24000802007f */
[----:B0-----:R-:W-:Y:S05]  /*6d00*/  @!P1 BRA `(.L_x_21) ;  /* 0xfffffffc00f09947 */ /* 0x001fea000383ffff */
[----:B------:R-:W-:Y:S05]  /*6d10*/  BRA `(.L_x_20) ;  /* 0xffffffa400f47947 */ /* 0x000fea000383ffff */
.L_x_26:
[----:B-1----:R1:W3:Y:S02]  /*6d20*/  SYNCS.PHASECHK.TRANS64.TRYWAIT P1, [R5+URZ], R4 ;  /* 0x00000004050075a7 */ /* 0x0022e4000802017f */
[----:B---3--:R-:W-:Y:S05]  /*6d30*/  @!P1 NANOSLEEP.SYNCS 0x989680 ;  /* 0x009896800000995d */ /* 0x008fea0003900000 */
[----:B------:R-:W3:Y:S02]  /*6d40*/  @!P1 SYNCS.PHASECHK.TRANS64 P1, [R5+URZ], R4 ;  /* 0x00000004050095a7 */ /* 0x000ee4000802007f */
[----:B---3--:R-:W-:Y:S05]  /*6d50*/  @!P1 BRA `(.L_x_26) ;  /* 0xfffffffc00f09947 */ /* 0x008fea000383ffff */
[----:B------:R-:W-:Y:S05]  /*6d60*/  BRA `(.L_x_25) ;  /* 0xffffffb000187947 */ /* 0x000fea000383ffff */
.L_x_103:
[----:B------:R-:W-:Y:S01]  /*6d70*/  BSSY B1, `(.L_x_121) ;  /* 0x0000006000017945 */ /* 0x000fe20003800000 */
[----:B------:R-:W-:-:S07]  /*6d80*/  IMAD.MOV.U32 R15, RZ, RZ, -0x1 ;  /* 0xffffffffff0f7424 */ /* 0x000fce00078e00ff */
[----:B------:R-:W-:Y:S05]  /*6d90*/  WARPSYNC.COLLECTIVE R15, `(.L_x_122) ;  /* 0x000000000f0c7348 */ /* 0x000fea0003c00000 */
[----:B------:R-:W-:Y:S02]  /*6da0*/  ELECT P6, UR62, PT ;  /* 0x00000000003e782f */ /* 0x000fe400038c0000 */
[----:B------:R-:W-:Y:S01]  /*6db0*/  MOV R14, UR62 ;  /* 0x0000003e000e7c02 */ /* 0x000fe20008000f00 */
[----:B------:R-:W-:Y:S10]  /*6dc0*/  ENDCOLLECTIVE ;  /* 0x000000000000791b */ /* 0x000ff40003800000 */
.L_x_122:
[----:B------:R-:W-:Y:S05]  /*6dd0*/  BSYNC B1 ;  /* 0x0000000000017941 */ /* 0x000fea0003800000 */
.L_x_121:
[----:B------:R-:W-:Y:S05]  /*6de0*/  BRA `(.L_x_123) ;  /* 0xfffffff000347947 */ /* 0x000fea000383ffff */
.L_x_106:
[----:B-1----:R1:W2:Y:S02]  /*6df0*/  SYNCS.PHASECHK.TRANS64.TRYWAIT P0, [R23+URZ+0x18], R14 ;  /* 0x0000180e170075a7 */ /* 0x0022a4000800017f */
[----:B--2---:R-:W-:Y:S05]  /*6e00*/  @!P0 NANOSLEEP.SYNCS 0x989680 ;  /* 0x009896800000895d */ /* 0x004fea0003900000 */
[----:B------:R-:W2:Y:S02]  /*6e10*/  @!P0 SYNCS.PHASECHK.TRANS64 P0, [R23+URZ+0x18], R14 ;  /* 0x0000180e170085a7 */ /* 0x000ea4000800007f */
[----:B--2---:R-:W-:Y:S05]  /*6e20*/  @!P0 BRA `(.L_x_106) ;  /* 0xfffffffc00f08947 */ /* 0x004fea000383ffff */
[----:B------:R-:W-:Y:S05]  /*6e30*/  BRA `(.L_x_124) ;  /* 0xfffffff0006c7947 */ /* 0x000fea000383ffff */
.L_x_114:
[----:B------:R-:W-:Y:S01]  /*6e40*/  BSSY B0, `(.L_x_125) ;  /* 0x0000006000007945 */ /* 0x000fe20003800000 */
[----:B------:R-:W-:-:S07]  /*6e50*/  IMAD.MOV.U32 R15, RZ, RZ, -0x1 ;  /* 0xffffffffff0f7424 */ /* 0x000fce00078e00ff */
[----:B------:R-:W-:Y:S05]  /*6e60*/  WARPSYNC.COLLECTIVE R15, `(.L_x_126) ;  /* 0x000000000f0c7348 */ /* 0x000fea0003c00000 */
[----:B------:R-:W-:Y:S02]  /*6e70*/  ELECT P6, UR62, PT ;  /* 0x00000000003e782f */ /* 0x000fe400038c0000 */
[----:B------:R-:W-:Y:S01]  /*6e80*/  MOV R14, UR62 ;  /* 0x0000003e000e7c02 */ /* 0x000fe20008000f00 */
[----:B------:R-:W-:Y:S10]  /*6e90*/  ENDCOLLECTIVE ;  /* 0x000000000000791b */ /* 0x000ff40003800000 */
.L_x_126:
[----:B------:R-:W-:Y:S05]  /*6ea0*/  BSYNC B0 ;  /* 0x0000000000007941 */ /* 0x000fea0003800000 */
.L_x_125:
[----:B------:R-:W-:Y:S05]  /*6eb0*/  BRA `(.L_x_127) ;  /* 0xfffffff800f47947 */ /* 0x000fea000383ffff */
.L_x_118:
[----:B0-----:R0:W1:Y:S02]  /*6ec0*/  SYNCS.PHASECHK.TRANS64.TRYWAIT P0, [R7+URZ], R4 ;  /* 0x00000004070075a7 */ /* 0x001064000800017f */
[----:B-1----:R-:W-:Y:S05]  /*6ed0*/  @!P0 NANOSLEEP.SYNCS 0x989680 ;  /* 0x009896800000895d */ /* 0x002fea0003900000 */
[----:B------:R-:W1:Y:S02]  /*6ee0*/  @!P0 SYNCS.PHASECHK.TRANS64 P0, [R7+URZ], R4 ;  /* 0x00000004070085a7 */ /* 0x000e64000800007f */
[----:B-1----:R-:W-:Y:S05]  /*6ef0*/  @!P0 BRA `(.L_x_118) ;  /* 0xfffffffc00f08947 */ /* 0x002fea000383ffff */
[----:B------:R-:W-:Y:S05]  /*6f00*/  BRA `(.L_x_128) ;  /* 0xfffffffc00347947 */ /* 0x000fea000383ffff */
.L_x_119:
[----:B0-----:R0:W1:Y:S02]  /*6f10*/  SYNCS.PHASECHK.TRANS64.TRYWAIT P0, [R6+URZ], R5 ;  /* 0x00000005060075a7 */ /* 0x001064000800017f */
[----:B-1----:R-:W-:Y:S05]  /*6f20*/  @!P0 NANOSLEEP.SYNCS 0x989680 ;  /* 0x009896800000895d */ /* 0x002fea0003900000 */
[----:B------:R-:W1:Y:S02]  /*6f30*/  @!P0 SYNCS.PHASECHK.TRANS64 P0, [R6+URZ], R5 ;  /* 0x00000005060085a7 */ /* 0x000e64000800007f */
[----:B-1----:R-:W-:Y:S05]  /*6f40*/  @!P0 BRA `(.L_x_119) ;  /* 0xfffffffc00f08947 */ /* 0x002fea000383ffff */
[----:B------:R-:W-:Y:S05]  /*6f50*/  BRA `(.L_x_129) ;  /* 0xfffffffc003c7947 */ /* 0x000fea000383ffff */
.L_x_130:
[----:B------:R-:W-:-:S00]  /*6f60*/  BRA `(.L_x_130) ;  /* 0xfffffffc00fc7947 */ /* 0x000fc0000383ffff */
[----:B------:R-:W-:-:S00]  /*6f70*/  NOP ;  /* 0x0000000000007918 */ /* 0x000fc00000000000 */
        /* <DEDUP_REMOVED lines=8> */
.L_x_131:


//--------------------- .nv.global.init           --------------------------
	.section	.nv.global.init,"aw",@progbits
.nv.global.init:
	.type		$str$22,@object
	.size		$str$22,($str$23 - $str$22)
$str$22:
        /*0000*/ 	.byte	0x6b, 0x5f, 0x74, 0x69, 0x6c, 0x65, 0x5f, 0x63, 0x6f, 0x75, 0x6e, 0x74, 0x20, 0x3e, 0x3d, 0x20
        /*0010*/ 	.byte	0x31, 0x00
	.type		$str$23,@object
	.size		$str$23,(__unnamed_1 - $str$23)
$str$23:
        /*0012*/ 	.byte	0x2f, 0x74, 0x6d, 0x70, 0x2f, 0x63, 0x75, 0x74, 0x6c, 0x61, 0x73, 0x73, 0x5f, 0x73, 0x77, 0x65
        /*0022*/ 	.byte	0x65, 0x70, 0x5f, 0x73, 0x72, 0x63, 0x2f, 0x69, 0x6e, 0x63, 0x6c, 0x75, 0x64, 0x65, 0x2f, 0x63
        /*0032*/ 	.byte	0x75, 0x74, 0x6c, 0x61, 0x73, 0x73, 0x2f, 0x67, 0x65, 0x6d, 0x6d, 0x2f, 0x63, 0x6f, 0x6c, 0x6c
        /*0042*/ 	.byte	0x65, 0x63, 0x74, 0x69, 0x76, 0x65, 0x2f, 0x73, 0x6d, 0x39, 0x30, 0x5f, 0x6d, 0x6d, 0x61, 0x5f
        /*0052*/ 	.byte	0x74, 0x6d, 0x61, 0x5f, 0x67, 0x6d, 0x6d, 0x61, 0x5f, 0x73, 0x73, 0x5f, 0x77, 0x61, 0x72, 0x70
        /*0062*/ 	.byte	0x73, 0x70, 0x65, 0x63, 0x69, 0x61, 0x6c, 0x69, 0x7a, 0x65, 0x64, 0x2e, 0x68, 0x70, 0x70, 0x00
	.type		__unnamed_1,@object
	.size		__unnamed_1,(.L_0 - __unnamed_1)
__unnamed_1:
        /*0072*/ 	.byte	0x76, 0x6f, 0x69, 0x64, 0x20, 0x63, 0x75, 0x74, 0x6c, 0x61, 0x73, 0x73, 0x3a, 0x3a, 0x67, 0x65
        /* <DEDUP_REMOVED lines=180> */
        /*0bc2*/ 	.byte	0x74, 0x65, 0x3a, 0x3a, 0x69, 0x64, 0x65, 0x6e, 0x74, 0x69, 0x74, 0x79, 0x5d, 0x00
.L_0:


//--------------------- .nv.shared._ZN7cutlass13device_kernelINS_4gemm6kernel13GemmUniversalIN4cute5tupleIJiiiiEEENS1_10collective13CollectiveMmaINS1_34MainloopSm90TmaGmmaWarpSpecializedILi3ENS5_IJNS4_1CILi2EEENSA_ILi1EEESC_EEENS1_35KernelTmaWarpSpecializedCooperativeEEENS5_IJNSA_ILi256EEENSA_ILi32EEENSA_ILi128EEEEEENS_10bfloat16_tENS5_IJlSC_lEEESK_SL_NS4_8TiledMMAINS4_8MMA_AtomIJNS4_4SM904GMMA27MMA_64x32x16_F32BF16BF16_SSILNSP_5MajorE0ELSR_0ELNSP_7ScaleInE1ELSS_1EEEEEENS4_6LayoutISD_NS5_IJSC_NSA_ILi0EEESW_EEEEENS5_IJNS4_10UnderscoreESZ_SZ_EEEEENS4_13SM90_TMA_LOADENS4_14ComposedLayoutINS4_7SwizzleILi3ELi4ELi3EEENS4_18smem_ptr_flag_bitsILi16EEENSV_INS5_IJNSA_ILi8EEENSA_ILi64EEEEEENS5_IJS19_SC_EEEEEEEvNS4_8identityENS4_23SM90_TMA_LOAD_MULTICASTES1D_vS1E_EENS_8epilogue10collective6detail29Sm90TmaWarpSpecializedAdapterINS1I_15DefaultEpilogueISK_SL_SL_NS1H_6thread17LinearCombinationISK_Li1EffLNS1M_9ScaleType4KindE0ELNS_15FloatRoundStyleE2ESK_EENS1_15EpilogueDefaultEEEEEvvEEEEvNT_6ParamsE --------------------------
	.section	.nv.shared._ZN7cutlass13device_kernelINS_4gemm6kernel13GemmUniversalIN4cute5tupleIJiiiiEEENS1_10collective13CollectiveMmaINS1_34MainloopSm90TmaGmmaWarpSpecializedILi3ENS5_IJNS4_1CILi2EEENSA_ILi1EEESC_EEENS1_35KernelTmaWarpSpecializedCooperativeEEENS5_IJNSA_ILi256EEENSA_ILi32EEENSA_ILi128EEEEEENS_10bfloat16_tENS5_IJlSC_lEEESK_SL_NS4_8TiledMMAINS4_8MMA_AtomIJNS4_4SM904GMMA27MMA_64x32x16_F32BF16BF16_SSILNSP_5MajorE0ELSR_0ELNSP_7ScaleInE1ELSS_1EEEEEENS4_6LayoutISD_NS5_IJSC_NSA_ILi0EEESW_EEEEENS5_IJNS4_10UnderscoreESZ_SZ_EEEEENS4_13SM90_TMA_LOADENS4_14ComposedLayoutINS4_7SwizzleILi3ELi4ELi3EEENS4_18smem_ptr_flag_bitsILi16EEENSV_INS5_IJNSA_ILi8EEENSA_ILi64EEEEEENS5_IJS19_SC_EEEEEEEvNS4_8identityENS4_23SM90_TMA_LOAD_MULTICASTES1D_vS1E_EENS_8epilogue10collective6detail29Sm90TmaWarpSpecializedAdapterINS1I_15DefaultEpilogueISK_SL_SL_NS1H_6thread17LinearCombinationISK_Li1EffLNS1M_9ScaleType4KindE0ELNS_15FloatRoundStyleE2ESK_EENS1_15EpilogueDefaultEEEEEvvEEEEvNT_6ParamsE,"aw",@nobits
	.sectionflags	@""
	.align	16
	.zero		1024


//--------------------- .nv.shared.reserved.0     --------------------------
	.section	.nv.shared.reserved.0,"aw",@nobits
	.weak		__nv_reservedSMEM_offset_0_alias
	.size		__nv_reservedSMEM_offset_0_alias, 0, 0
	.other		__nv_reservedSMEM_offset_0_alias,@"STO_CUDA_RESERVED_SHARED STV_DEFAULT"
__nv_reservedSMEM_offset_0_alias:
	.zero		0


//--------------------- .nv.global                --------------------------
	.section	.nv.global,"aw",@nobits
.nv.global:
	.type		_ZN40_INTERNAL_f6080add_4_k_cu_07fd34b2_143774cute1_E,@object
	.size		_ZN40_INTERNAL_f6080add_4_k_cu_07fd34b2_143774cute1_E,(_ZN40_INTERNAL_f6080add_4_k_cu_07fd34b2_143774cuda3std3__45__cpo6cbeginE - _ZN40_INTERNAL_f6080add_4_k_cu_07fd34b2_143774cute1_E)
_ZN40_INTERNAL_f6080add_4_k_cu_07fd34b2_143774cute1_E:
	.zero		1
	.type		_ZN40_INTERNAL_f6080add_4_k_cu_07fd34b2_143774cuda3std3__45__cpo6cbeginE,@object
	.size		_ZN40_INTERNAL_f6080add_4_k_cu_07fd34b2_143774cuda3std3__45__cpo6cbeginE,(_ZN40_INTERNAL_f6080add_4_k_cu_07fd34b2_143774cuda3std3__48in_placeE - _ZN40_INTERNAL_f6080add_4_k_cu_07fd34b2_143774cuda3std3__45__cpo6cbeginE)
_ZN40_INTERNAL_f6080add_4_k_cu_07fd34b2_143774cuda3std3__45__cpo6cbeginE:
	.zero		1
	.type		_ZN40_INTERNAL_f6080add_4_k_cu_07fd34b2_143774cuda3std3__48in_placeE,@object
	.size		_ZN40_INTERNAL_f6080add_4_k_cu_07fd34b2_143774cuda3std3__48in_placeE,(_ZN40_INTERNAL_f6080add_4_k_cu_07fd34b2_143774cuda3std6ranges3__45__cpo9iter_moveE - _ZN40_INTERNAL_f6080add_4_k_cu_07fd34b2_143774cuda3std3__48in_placeE)
_ZN40_INTERNAL_f6080add_4_k_cu_07fd34b2_143774cuda3std3__48in_placeE:
	.zero		1
	.type		_ZN40_INTERNAL_f6080add_4_k_cu_07fd34b2_143774cuda3std6ranges3__45__cpo9iter_moveE,@object
	.size		_ZN40_INTERNAL_f6080add_4_k_cu_07fd34b2_143774cuda3std6ranges3__45__cpo9iter_moveE,(_ZN40_INTERNAL_f6080add_4_k_cu_07fd34b2_143774cuda3std3__45__cpo5beginE - _ZN40_INTERNAL_f6080add_4_k_cu_07fd34b2_143774cuda3std6ranges3__45__cpo9iter_moveE)
_ZN40_INTERNAL_f6080add_4_k_cu_07fd34b2_143774cuda3std6ranges3__45__cpo9iter_moveE:
	.zero		1
	.type		_ZN40_INTERNAL_f6080add_4_k_cu_07fd34b2_143774cuda3std3__45__cpo5beginE,@object
	.size		_ZN40_INTERNAL_f6080add_4_k_cu_07fd34b2_143774cuda3std3__45__cpo5beginE,(_ZN40_INTERNAL_f6080add_4_k_cu_07fd34b2_143774cuda3std3__442_GLOBAL__N__f6080add_4_k_cu_07fd34b2_143776ignoreE - _ZN40_INTERNAL_f6080add_4_k_cu_07fd34b2_143774cuda3std3__45__cpo5beginE)
_ZN40_INTERNAL_f6080add_4_k_cu_07fd34b2_143774cuda3std3__45__cpo5beginE:
	.zero		1
	.type		_ZN40_INTERNAL_f6080add_4_k_cu_07fd34b2_143774cuda3std3__442_GLOBAL__N__f6080add_4_k_cu_07fd34b2_143776ignoreE,@object
	.size		_ZN40_INTERNAL_f6080add_4_k_cu_07fd34b2_143774cuda3std3__442_GLOBAL__N__f6080add_4_k_cu_07fd34b2_143776ignoreE,(_ZN40_INTERNAL_f6080add_4_k_cu_07fd34b2_143774cute7productE - _ZN40_INTERNAL_f6080add_4_k_cu_07fd34b2_143774cuda3std3__442_GLOBAL__N__f6080add_4_k_cu_07fd34b2_143776ignoreE)
_ZN40_INTERNAL_f6080add_4_k_cu_07fd34b2_143774cuda3std3__442_GLOBAL__N__f6080add_4_k_cu_07fd34b2_143776ignoreE:
	.zero		1
	.type		_ZN40_INTERNAL_f6080add_4_k_cu_07fd34b2_143774cute7productE,@object
	.size		_ZN40_INTERNAL_f6080add_4_k_cu_07fd34b2_143774cute7productE,(_ZN40_INTERNAL_f6080add_4_k_cu_07fd34b2_143774cuda3std3__45__cpo3endE - _ZN40_INTERNAL_f6080add_4_k_cu_07fd34b2_143774cute7productE)
_ZN40_INTERNAL_f6080add_4_k_cu_07fd34b2_143774cute7productE:
	.zero		1
	.type		_ZN40_INTERNAL_f6080add_4_k_cu_07fd34b2_143774cuda3std3__45__cpo3endE,@object
	.size		_ZN40_INTERNAL_f6080add_4_k_cu_07fd34b2_143774cuda3std3__45__cpo3endE,(_ZN40_INTERNAL_f6080add_4_k_cu_07fd34b2_143774cuda3std3__419piecewise_constructE - _ZN40_INTERNAL_f6080add_4_k_cu_07fd34b2_143774cuda3std3__45__cpo3endE)
_ZN40_INTERNAL_f6080add_4_k_cu_07fd34b2_143774cuda3std3__45__cpo3endE:
	.zero		1
	.type		_ZN40_INTERNAL_f6080add_4_k_cu_07fd34b2_143774cuda3std3__419piecewise_constructE,@object
	.size		_ZN40_INTERNAL_f6080add_4_k_cu_07fd34b2_143774cuda3std3__419piecewise_constructE,(_ZN40_INTERNAL_f6080add_4_k_cu_07fd34b2_143774cuda3std3__45__cpo4cendE - _ZN40_INTERNAL_f6080add_4_k_cu_07fd34b2_143774cuda3std3__419piecewise_constructE)
_ZN40_INTERNAL_f6080add_4_k_cu_07fd34b2_143774cuda3std3__419piecewise_constructE:
	.zero		1
	.type		_ZN40_INTERNAL_f6080add_4_k_cu_07fd34b2_143774cuda3std3__45__cpo4cendE,@object
	.size		_ZN40_INTERNAL_f6080add_4_k_cu_07fd34b2_143774cuda3std3__45__cpo4cendE,(_ZN40_INTERNAL_f6080add_4_k_cu_07fd34b2_143774cuda3std6ranges3__45__cpo4swapE - _ZN40_INTERNAL_f6080add_4_k_cu_07fd34b2_143774cuda3std3__45__cpo4cendE)
_ZN40_INTERNAL_f6080add_4_k_cu_07fd34b2_143774cuda3std3__45__cpo4cendE:
	.zero		1
	.type		_ZN40_INTERNAL_f6080add_4_k_cu_07fd34b2_143774cuda3std6ranges3__45__cpo4swapE,@object
	.size		_ZN40_INTERNAL_f6080add_4_k_cu_07fd34b2_143774cuda3std6ranges3__45__cpo4swapE,(.L_8 - _ZN40_INTERNAL_f6080add_4_k_cu_07fd34b2_143774cuda3std6ranges3__45__cpo4swapE)
_ZN40_INTERNAL_f6080add_4_k_cu_07fd34b2_143774cuda3std6ranges3__45__cpo4swapE:
	.zero		1
.L_8:


//--------------------- .nv.constant0._ZN7cutlass13device_kernelINS_4gemm6kernel13GemmUniversalIN4cute5tupleIJiiiiEEENS1_10collective13CollectiveMmaINS1_34MainloopSm90TmaGmmaWarpSpecializedILi3ENS5_IJNS4_1CILi2EEENSA_ILi1EEESC_EEENS1_35KernelTmaWarpSpecializedCooperativeEEENS5_IJNSA_ILi256EEENSA_ILi32EEENSA_ILi128EEEEEENS_10bfloat16_tENS5_IJlSC_lEEESK_SL_NS4_8TiledMMAINS4_8MMA_AtomIJNS4_4SM904GMMA27MMA_64x32x16_F32BF16BF16_SSILNSP_5MajorE0ELSR_0ELNSP_7ScaleInE1ELSS_1EEEEEENS4_6LayoutISD_NS5_IJSC_NSA_ILi0EEESW_EEEEENS5_IJNS4_10UnderscoreESZ_SZ_EEEEENS4_13SM90_TMA_LOADENS4_14ComposedLayoutINS4_7SwizzleILi3ELi4ELi3EEENS4_18smem_ptr_flag_bitsILi16EEENSV_INS5_IJNSA_ILi8EEENSA_ILi64EEEEEENS5_IJS19_SC_EEEEEEEvNS4_8identityENS4_23SM90_TMA_LOAD_MULTICASTES1D_vS1E_EENS_8epilogue10collective6detail29Sm90TmaWarpSpecializedAdapterINS1I_15DefaultEpilogueISK_SL_SL_NS1H_6thread17LinearCombinationISK_Li1EffLNS1M_9ScaleType4KindE0ELNS_15FloatRoundStyleE2ESK_EENS1_15EpilogueDefaultEEEEEvvEEEEvNT_6ParamsE --------------------------
	.section	.nv.constant0._ZN7cutlass13device_kernelINS_4gemm6kernel13GemmUniversalIN4cute5tupleIJiiiiEEENS1_10collective13CollectiveMmaINS1_34MainloopSm90TmaGmmaWarpSpecializedILi3ENS5_IJNS4_1CILi2EEENSA_ILi1EEESC_EEENS1_35KernelTmaWarpSpecializedCooperativeEEENS5_IJNSA_ILi256EEENSA_ILi32EEENSA_ILi128EEEEEENS_10bfloat16_tENS5_IJlSC_lEEESK_SL_NS4_8TiledMMAINS4_8MMA_AtomIJNS4_4SM904GMMA27MMA_64x32x16_F32BF16BF16_SSILNSP_5MajorE0ELSR_0ELNSP_7ScaleInE1ELSS_1EEEEEENS4_6LayoutISD_NS5_IJSC_NSA_ILi0EEESW_EEEEENS5_IJNS4_10UnderscoreESZ_SZ_EEEEENS4_13SM90_TMA_LOADENS4_14ComposedLayoutINS4_7SwizzleILi3ELi4ELi3EEENS4_18smem_ptr_flag_bitsILi16EEENSV_INS5_IJNSA_ILi8EEENSA_ILi64EEEEEENS5_IJS19_SC_EEEEEEEvNS4_8identityENS4_23SM90_TMA_LOAD_MULTICASTES1D_vS1E_EENS_8epilogue10collective6detail29Sm90TmaWarpSpecializedAdapterINS1I_15DefaultEpilogueISK_SL_SL_NS1H_6thread17LinearCombinationISK_Li1EffLNS1M_9ScaleType4KindE0ELNS_15FloatRoundStyleE2ESK_EENS1_15EpilogueDefaultEEEEEvvEEEEvNT_6ParamsE,"a",@progbits
	.sectionflags	@""
	.align	4
.nv.constant0._ZN7cutlass13device_kernelINS_4gemm6kernel13GemmUniversalIN4cute5tupleIJiiiiEEENS1_10collective13CollectiveMmaINS1_34MainloopSm90TmaGmmaWarpSpecializedILi3ENS5_IJNS4_1CILi2EEENSA_ILi1EEESC_EEENS1_35KernelTmaWarpSpecializedCooperativeEEENS5_IJNSA_ILi256EEENSA_ILi32EEENSA_ILi128EEEEEENS_10bfloat16_tENS5_IJlSC_lEEESK_SL_NS4_8TiledMMAINS4_8MMA_AtomIJNS4_4SM904GMMA27MMA_64x32x16_F32BF16BF16_SSILNSP_5MajorE0ELSR_0ELNSP_7ScaleInE1ELSS_1EEEEEENS4_6LayoutISD_NS5_IJSC_NSA_ILi0EEESW_EEEEENS5_IJNS4_10UnderscoreESZ_SZ_EEEEENS4_13SM90_TMA_LOADENS4_14ComposedLayoutINS4_7SwizzleILi3ELi4ELi3EEENS4_18smem_ptr_flag_bitsILi16EEENSV_INS5_IJNSA_ILi8EEENSA_ILi64EEEEEENS5_IJS19_SC_EEEEEEEvNS4_8identityENS4_23SM90_TMA_LOAD_MULTICASTES1D_vS1E_EENS_8epilogue10collective6detail29Sm90TmaWarpSpecializedAdapterINS1I_15DefaultEpilogueISK_SL_SL_NS1H_6thread17LinearCombinationISK_Li1EffLNS1M_9ScaleType4KindE0ELNS_15FloatRoundStyleE2ESK_EENS1_15EpilogueDefaultEEEEEvvEEEEvNT_6ParamsE:
	.zero		1664


//--------------------- SYMBOLS --------------------------

	.type		.nv.reservedSmem.offset0,@object
	.size		.nv.reservedSmem.offset0,0x4
	.type		__assertfail,@function
